	.headerflags	@"EF_CUDA_TEXMODE_UNIFIED EF_CUDA_64BIT_ADDRESS EF_CUDA_SM86 EF_CUDA_VIRTUAL_SM(EF_CUDA_SM86)"
	.elftype	@"ET_EXEC"


//--------------------- .nv.info                  --------------------------
	.section	.nv.info,"",@"SHT_CUDA_INFO"
	.align	4


	//----- nvinfo : EIATTR_REGCOUNT
	.align		4
        /*0000*/ 	.byte	0x04, 0x2f
        /*0002*/ 	.short	(.L_2 - .L_1)
	.align		4
.L_1:
        /*0004*/ 	.word	index@(triton_red_fused__to_copy_add_amax_amin_cat_clamp_mul_reciprocal_7)
        /*0008*/ 	.word	0x0000001f


	//----- nvinfo : EIATTR_MIN_STACK_SIZE
	.align		4
.L_2:
        /*000c*/ 	.byte	0x04, 0x12
        /*000e*/ 	.short	(.L_4 - .L_3)
	.align		4
.L_3:
        /*0010*/ 	.word	index@(triton_red_fused__to_copy_add_amax_amin_cat_clamp_mul_reciprocal_7)
        /*0014*/ 	.word	0x00000000


	//----- nvinfo : EIATTR_FRAME_SIZE
	.align		4
.L_4:
        /*0018*/ 	.byte	0x04, 0x11
        /*001a*/ 	.short	(.L_6 - .L_5)
	.align		4
.L_5:
        /*001c*/ 	.word	index@(triton_red_fused__to_copy_add_amax_amin_cat_clamp_mul_reciprocal_7)
        /*0020*/ 	.word	0x00000000


	//----- nvinfo : EIATTR_MIN_STACK_SIZE
	.align		4
.L_6:
        /*0024*/ 	.byte	0x04, 0x12
        /*0026*/ 	.short	(.L_8 - .L_7)
	.align		4
.L_7:
        /*0028*/ 	.word	index@(triton_red_fused__to_copy_add_amax_amin_cat_clamp_mul_reciprocal_7)
        /*002c*/ 	.word	0x00000000
.L_8:


//--------------------- .nv.info.triton_red_fused__to_copy_add_amax_amin_cat_clamp_mul_reciprocal_7 --------------------------
	.section	.nv.info.triton_red_fused__to_copy_add_amax_amin_cat_clamp_mul_reciprocal_7,"",@"SHT_CUDA_INFO"
	.sectionflags	@""
	.align	4


	//----- nvinfo : EIATTR_CUDA_API_VERSION
	.align		4
        /*0000*/ 	.byte	0x04, 0x37
        /*0002*/ 	.short	(.L_10 - .L_9)
.L_9:
        /*0004*/ 	.word	0x0000007c


	//----- nvinfo : EIATTR_SW2861232_WAR
	.align		4
.L_10:
        /*0008*/ 	.byte	0x01, 0x35
	.zero		2


	//----- nvinfo : EIATTR_PARAM_CBANK
	.align		4
        /*000c*/ 	.byte	0x04, 0x0a
        /*000e*/ 	.short	(.L_12 - .L_11)
	.align		4
.L_11:
        /*0010*/ 	.word	index@(.nv.constant0.triton_red_fused__to_copy_add_amax_amin_cat_clamp_mul_reciprocal_7)
        /*0014*/ 	.short	0x0160
        /*0016*/ 	.short	0x0038


	//----- nvinfo : EIATTR_CBANK_PARAM_SIZE
	.align		4
.L_12:
        /*0018*/ 	.byte	0x03, 0x19
        /*001a*/ 	.short	0x0038


	//----- nvinfo : EIATTR_KPARAM_INFO
	.align		4
        /*001c*/ 	.byte	0x04, 0x17
        /*001e*/ 	.short	(.L_14 - .L_13)
.L_13:
        /*0020*/ 	.word	0x00000000
        /*0024*/ 	.short	0x0007
        /*0026*/ 	.short	0x0030
        /*0028*/ 	.byte	0x00, 0xf4, 0x21, 0x00


	//----- nvinfo : EIATTR_KPARAM_INFO
	.align		4
.L_14:
        /*002c*/ 	.byte	0x04, 0x17
        /*002e*/ 	.short	(.L_16 - .L_15)
.L_15:
        /*0030*/ 	.word	0x00000000
        /*0034*/ 	.short	0x0006
        /*0036*/ 	.short	0x002c
        /*0038*/ 	.byte	0x00, 0xf0, 0x11, 0x00


	//----- nvinfo : EIATTR_KPARAM_INFO
	.align		4
.L_16:
        /*003c*/ 	.byte	0x04, 0x17
        /*003e*/ 	.short	(.L_18 - .L_17)
.L_17:
        /*0040*/ 	.word	0x00000000
        /*0044*/ 	.short	0x0005
        /*0046*/ 	.short	0x0028
        /*0048*/ 	.byte	0x00, 0xf0, 0x11, 0x00


	//----- nvinfo : EIATTR_KPARAM_INFO
	.align		4
.L_18:
        /*004c*/ 	.byte	0x04, 0x17
        /*004e*/ 	.short	(.L_20 - .L_19)
.L_19:
        /*0050*/ 	.word	0x00000000
        /*0054*/ 	.short	0x0004
        /*0056*/ 	.short	0x0020
        /*0058*/ 	.byte	0x00, 0xf4, 0x21, 0x00


	//----- nvinfo : EIATTR_KPARAM_INFO
	.align		4
.L_20:
        /*005c*/ 	.byte	0x04, 0x17
        /*005e*/ 	.short	(.L_22 - .L_21)
.L_21:
        /*0060*/ 	.word	0x00000000
        /*0064*/ 	.short	0x0003
        /*0066*/ 	.short	0x0018
        /*0068*/ 	.byte	0x00, 0xf4, 0x21, 0x00


	//----- nvinfo : EIATTR_KPARAM_INFO
	.align		4
.L_22:
        /*006c*/ 	.byte	0x04, 0x17
        /*006e*/ 	.short	(.L_24 - .L_23)
.L_23:
        /*0070*/ 	.word	0x00000000
        /*0074*/ 	.short	0x0002
        /*0076*/ 	.short	0x0010
        /*0078*/ 	.byte	0x00, 0xf4, 0x21, 0x00


	//----- nvinfo : EIATTR_KPARAM_INFO
	.align		4
.L_24:
        /*007c*/ 	.byte	0x04, 0x17
        /*007e*/ 	.short	(.L_26 - .L_25)
.L_25:
        /*0080*/ 	.word	0x00000000
        /*0084*/ 	.short	0x0001
        /*0086*/ 	.short	0x0008
        /*0088*/ 	.byte	0x00, 0xf4, 0x21, 0x00


	//----- nvinfo : EIATTR_KPARAM_INFO
	.align		4
.L_26:
        /*008c*/ 	.byte	0x04, 0x17
        /*008e*/ 	.short	(.L_28 - .L_27)
.L_27:
        /*0090*/ 	.word	0x00000000
        /*0094*/ 	.short	0x0000
        /*0096*/ 	.short	0x0000
        /*0098*/ 	.byte	0x00, 0xf4, 0x21, 0x00


	//----- nvinfo : EIATTR_MAXREG_COUNT
	.align		4
.L_28:
        /*009c*/ 	.byte	0x03, 0x1b
        /*009e*/ 	.short	0x0080


	//----- nvinfo : EIATTR_COOP_GROUP_MASK_REGIDS
	.align		4
        /*00a0*/ 	.byte	0x04, 0x29
        /*00a2*/ 	.short	(.L_30 - .L_29)


	//   ....[0]....
.L_29:
        /*00a4*/ 	.word	0xffffffff


	//   ....[1]....
        /*00a8*/ 	.word	0xffffffff


	//   ....[2]....
        /*00ac*/ 	.word	0xffffffff


	//   ....[3]....
        /*00b0*/ 	.word	0xffffffff


	//   ....[4]....
        /*00b4*/ 	.word	0xffffffff


	//   ....[5]....
        /*00b8*/ 	.word	0xffffffff


	//   ....[6]....
        /*00bc*/ 	.word	0xffffffff


	//   ....[7]....
        /*00c0*/ 	.word	0xffffffff


	//   ....[8]....
        /*00c4*/ 	.word	0xffffffff


	//   ....[9]....
        /*00c8*/ 	.word	0xffffffff


	//   ....[10]....
        /*00cc*/ 	.word	0xffffffff


	//   ....[11]....
        /*00d0*/ 	.word	0xffffffff


	//----- nvinfo : EIATTR_COOP_GROUP_INSTR_OFFSETS
	.align		4
.L_30:
        /*00d4*/ 	.byte	0x04, 0x28
        /*00d6*/ 	.short	(.L_32 - .L_31)


	//   ....[0]....
.L_31:
        /*00d8*/ 	.word	0x00000d70


	//   ....[1]....
        /*00dc*/ 	.word	0x00000db0


	//   ....[2]....
        /*00e0*/ 	.word	0x00000e00


	//   ....[3]....
        /*00e4*/ 	.word	0x00000eb0


	//   ....[4]....
        /*00e8*/ 	.word	0x00000ef0


	//   ....[5]....
        /*00ec*/ 	.word	0x00000f60


	//   ....[6]....
        /*00f0*/ 	.word	0x00000f90


	//   ....[7]....
        /*00f4*/ 	.word	0x00001010


	//   ....[8]....
        /*00f8*/ 	.word	0x000010a0


	//   ....[9]....
        /*00fc*/ 	.word	0x000010d0


	//   ....[10]....
        /*0100*/ 	.word	0x00001180


	//   ....[11]....
        /*0104*/ 	.word	0x00001240


	//----- nvinfo : EIATTR_EXIT_INSTR_OFFSETS
	.align		4
.L_32:
        /*0108*/ 	.byte	0x04, 0x1c
        /*010a*/ 	.short	(.L_34 - .L_33)


	//   ....[0]....
.L_33:
        /*010c*/ 	.word	0x00002140


	//----- nvinfo : EIATTR_REQNTID
	.align		4
.L_34:
        /*0110*/ 	.byte	0x04, 0x10
        /*0112*/ 	.short	(.L_36 - .L_35)
.L_35:
        /*0114*/ 	.word	0x00000200
        /*0118*/ 	.word	0x00000001
        /*011c*/ 	.word	0x00000001


	//----- nvinfo : EIATTR_CRS_STACK_SIZE
	.align		4
.L_36:
        /*0120*/ 	.byte	0x04, 0x1e
        /*0122*/ 	.short	(.L_38 - .L_37)
.L_37:
        /*0124*/ 	.word	0x00000000
.L_38:


//--------------------- .nv.callgraph             --------------------------
	.section	.nv.callgraph,"",@"SHT_CUDA_CALLGRAPH"
	.align	4
	.sectionentsize	8
	.align		4
        /*0000*/ 	.word	0x00000000
	.align		4
        /*0004*/ 	.word	0xffffffff
	.align		4
        /*0008*/ 	.word	0x00000000
	.align		4
        /*000c*/ 	.word	0xfffffffe
	.align		4
        /*0010*/ 	.word	0x00000000
	.align		4
        /*0014*/ 	.word	0xfffffffd
	.align		4
        /*0018*/ 	.word	0x00000000
	.align		4
        /*001c*/ 	.word	0xfffffffc


//--------------------- .nv.rel.action            --------------------------
	.section	.nv.rel.action,"",@"SHT_CUDA_RELOCINFO"
	.align	8
	.sectionentsize	8
        /*0000*/ 	.byte	0x73, 0x00, 0x00, 0x00, 0x00, 0x00, 0x00, 0x00, 0x00, 0x00, 0x00, 0x11, 0x25, 0x00, 0x05, 0x36


//--------------------- .nv.constant4             --------------------------
	.section	.nv.constant4,"a",@progbits
	.align	8
	.align		8
.nv.constant4:
        /*0000*/ 	.dword	_$_str


//--------------------- .nv.constant0.triton_red_fused__to_copy_add_amax_amin_cat_clamp_mul_reciprocal_7 --------------------------
	.section	.nv.constant0.triton_red_fused__to_copy_add_amax_amin_cat_clamp_mul_reciprocal_7,"a",@progbits
	.sectionflags	@""
	.align	4
.nv.constant0.triton_red_fused__to_copy_add_amax_amin_cat_clamp_mul_reciprocal_7:
	.zero		408


//--------------------- .text.triton_red_fused__to_copy_add_amax_amin_cat_clamp_mul_reciprocal_7 --------------------------
	.section	.text.triton_red_fused__to_copy_add_amax_amin_cat_clamp_mul_reciprocal_7,"ax",@progbits
	.sectionflags	@"SHF_BARRIERS=1"
	.sectioninfo	@"SHI_REGISTERS=31"
	.align	128
        .global         triton_red_fused__to_copy_add_amax_amin_cat_clamp_mul_reciprocal_7
        .type           triton_red_fused__to_copy_add_amax_amin_cat_clamp_mul_reciprocal_7,@function
        .size           triton_red_fused__to_copy_add_amax_amin_cat_clamp_mul_reciprocal_7,(.L_x_27 - triton_red_fused__to_copy_add_amax_amin_cat_clamp_mul_reciprocal_7)
        .other          triton_red_fused__to_copy_add_amax_amin_cat_clamp_mul_reciprocal_7,@"STO_CUDA_ENTRY STV_DEFAULT"
triton_red_fused__to_copy_add_amax_amin_cat_clamp_mul_reciprocal_7:
.text.triton_red_fused__to_copy_add_amax_amin_cat_clamp_mul_reciprocal_7:
[----:B------:R-:W-:Y:S02]  /*0000*/  IMAD.MOV.U32 R1, RZ, RZ, c[0x0][0x28] ;  /* 0x00000a00ff017624 */ /* 0x000fe400078e00ff */
[----:B------:R-:W0:Y:S01]  /*0010*/  S2R R2, SR_TID.X ;  /* 0x0000000000027919 */ /* 0x000e220000002100 */
[----:B------:R-:W-:Y:S01]  /*0020*/  IMAD.MOV.U32 R13, RZ, RZ, 0x7f800000 ;  /* 0x7f800000ff0d7424 */ /* 0x000fe200078e00ff */
[----:B------:R-:W-:Y:S01]  /*0030*/  ULDC.64 UR4, c[0x0][0x118] ;  /* 0x0000460000047ab9 */ /* 0x000fe20000000a00 */
[----:B------:R-:W-:Y:S01]  /*0040*/  IMAD.MOV.U32 R15, RZ, RZ, -0x800000 ;  /* 0xff800000ff0f7424 */ /* 0x000fe200078e00ff */
[----:B------:R-:W1:Y:S01]  /*0050*/  S2R R11, SR_CTAID.X ;  /* 0x00000000000b7919 */ /* 0x000e620000002500 */
[----:B------:R-:W-:Y:S02]  /*0060*/  IMAD.MOV.U32 R12, RZ, RZ, RZ ;  /* 0x000000ffff0c7224 */ /* 0x000fe400078e00ff */
[----:B------:R-:W-:Y:S02]  /*0070*/  IMAD.MOV.U32 R25, RZ, RZ, RZ ;  /* 0x000000ffff197224 */ /* 0x000fe400078e00ff */
[----:B------:R-:W-:Y:S02]  /*0080*/  IMAD.MOV.U32 R17, RZ, RZ, -0x800000 ;  /* 0xff800000ff117424 */ /* 0x000fe400078e00ff */
[----:B------:R-:W-:-:S02]  /*0090*/  IMAD.MOV.U32 R14, RZ, RZ, -0x800000 ;  /* 0xff800000ff0e7424 */ /* 0x000fc400078e00ff */
[----:B------:R-:W-:Y:S02]  /*00a0*/  IMAD.MOV.U32 R18, RZ, RZ, -0x800000 ;  /* 0xff800000ff127424 */ /* 0x000fe400078e00ff */
[----:B------:R-:W-:Y:S02]  /*00b0*/  IMAD.MOV.U32 R19, RZ, RZ, 0x7f800000 ;  /* 0x7f800000ff137424 */ /* 0x000fe400078e00ff */
[----:B------:R-:W-:Y:S02]  /*00c0*/  IMAD.MOV.U32 R16, RZ, RZ, 0x7f800000 ;  /* 0x7f800000ff107424 */ /* 0x000fe400078e00ff */
[----:B------:R-:W-:Y:S01]  /*00d0*/  IMAD.MOV.U32 R20, RZ, RZ, 0x7f800000 ;  /* 0x7f800000ff147424 */ /* 0x000fe200078e00ff */
[----:B0-----:R-:W-:Y:S01]  /*00e0*/  SHF.R.U32.HI R0, RZ, 0x6, R2 ;  /* 0x00000006ff007819 */ /* 0x001fe20000011602 */
[----:B------:R-:W-:-:S03]  /*00f0*/  IMAD.SHL.U32 R2, R2, 0x4, RZ ;  /* 0x0000000402027824 */ /* 0x000fc600078e00ff */
[----:B------:R-:W-:Y:S01]  /*0100*/  SGXT.U32 R0, R0, 0x3 ;  /* 0x000000030000781a */ /* 0x000fe20000000000 */
[----:B-1----:R-:W-:Y:S01]  /*0110*/  IMAD.SHL.U32 R10, R11, 0x8, RZ ;  /* 0x000000080b0a7824 */ /* 0x002fe200078e00ff */
[----:B------:R-:W-:-:S03]  /*0120*/  LOP3.LUT R2, R2, 0xfc, RZ, 0xc0, !PT ;  /* 0x000000fc02027812 */ /* 0x000fc600078ec0ff */
[----:B------:R-:W-:Y:S01]  /*0130*/  IMAD R9, R11, 0x8, R0 ;  /* 0x000000080b097824 */ /* 0x000fe200078e0200 */
[----:B------:R-:W-:-:S03]  /*0140*/  LOP3.LUT R10, R0, R10, RZ, 0xfc, !PT ;  /* 0x0000000a000a7212 */ /* 0x000fc600078efcff */
[C---:B------:R-:W-:Y:S01]  /*0150*/  IMAD R3, R9.reuse, 0x3000, RZ ;  /* 0x0000300009037824 */ /* 0x040fe200078e02ff */
[----:B------:R-:W-:Y:S01]  /*0160*/  ISETP.GE.AND P1, PT, R10, 0x1010, PT ;  /* 0x000010100a00780c */ /* 0x000fe20003f26270 */
[----:B------:R-:W-:-:S03]  /*0170*/  IMAD R9, R9, 0xc00, R2 ;  /* 0x00000c0009097824 */ /* 0x000fc600078e0202 */
[----:B------:R-:W-:-:S04]  /*0180*/  IADD3 R8, R3, -0xc00, R2 ;  /* 0xfffff40003087810 */ /* 0x000fc80007ffe002 */
.L_x_12:
[----:B------:R-:W-:Y:S01]  /*0190*/  ISETP.GT.U32.AND P0, PT, R12, 0xbff, PT ;  /* 0x00000bff0c00780c */ /* 0x000fe20003f04070 */
[----:B------:R-:W-:Y:S01]  /*01a0*/  IMAD.IADD R26, R8, 0x1, R12 ;  /* 0x00000001081a7824 */ /* 0x000fe200078e020c */
[----:B------:R-:W-:Y:S01]  /*01b0*/  CS2R R4, SRZ ;  /* 0x0000000000047805 */ /* 0x000fe2000001ff00 */
[----:B------:R-:W-:Y:S01]  /*01c0*/  IMAD.MOV.U32 R27, RZ, RZ, 0x4 ;  /* 0x00000004ff1b7424 */ /* 0x000fe200078e00ff */
[----:B------:R-:W-:Y:S01]  /*01d0*/  ISETP.GT.U32.AND.EX P0, PT, R25, RZ, !P1, P0 ;  /* 0x000000ff1900720c */ /* 0x000fe20004f04100 */
[----:B------:R-:W-:Y:S02]  /*01e0*/  CS2R R6, SRZ ;  /* 0x0000000000067805 */ /* 0x000fe4000001ff00 */
[----:B------:R-:W-:-:S10]  /*01f0*/  IMAD.WIDE R26, R26, R27, c[0x0][0x168] ;  /* 0x00005a001a1a7625 */ /* 0x000fd400078e021b */
[----:B------:R-:W2:Y:S01]  /*0200*/  @P0 LDG.E.EL.128 R4, [R26.64] ;  /* 0x000000041a040981 */ /* 0x000ea2000c2e1d00 */
[----:B------:R-:W-:Y:S01]  /*0210*/  ISETP.GE.U32.AND P0, PT, R12, 0xc00, PT ;  /* 0x00000c000c00780c */ /* 0x000fe20003f06070 */
[----:B------:R-:W-:Y:S01]  /*0220*/  IMAD.IADD R22, R9, 0x1, R12 ;  /* 0x0000000109167824 */ /* 0x000fe200078e020c */
[----:B------:R-:W-:Y:S01]  /*0230*/  CS2R R2, SRZ ;  /* 0x0000000000027805 */ /* 0x000fe2000001ff00 */
[----:B------:R-:W-:Y:S01]  /*0240*/  IMAD.MOV.U32 R23, RZ, RZ, 0x2 ;  /* 0x00000002ff177424 */ /* 0x000fe200078e00ff */
[----:B------:R-:W-:-:S03]  /*0250*/  ISETP.GE.U32.AND.EX P0, PT, R25, RZ, PT, P0 ;  /* 0x000000ff1900720c */ /* 0x000fc60003f06100 */
[----:B------:R-:W-:Y:S01]  /*0260*/  IMAD.WIDE R22, R22, R23, c[0x0][0x160] ;  /* 0x0000580016167625 */ /* 0x000fe200078e0217 */
[----:B------:R-:W-:-:S13]  /*0270*/  ISETP.LT.AND P2, PT, R10, 0x1010, !P0 ;  /* 0x000010100a00780c */ /* 0x000fda0004741270 */
[----:B------:R0:W5:Y:S01]  /*0280*/  @P2 LDG.E.EL.64 R2, [R22.64] ;  /* 0x0000000416022981 */ /* 0x000162000c2e1b00 */
[----:B------:R-:W-:Y:S01]  /*0290*/  BSSY B0, `(.L_x_0) ;  /* 0x0000019000007945 */ /* 0x000fe20003800000 */
[----:B--2---:R-:W-:-:S04]  /*02a0*/  FMUL R21, R4, R4 ;  /* 0x0000000404157220 */ /* 0x004fc80000400000 */
[----:B------:R-:W-:-:S04]  /*02b0*/  FMUL R21, R21, R4 ;  /* 0x0000000415157220 */ /* 0x000fc80000400000 */
[----:B------:R-:W-:-:S04]  /*02c0*/  FFMA R21, R21, 0.044714998453855514526, R4 ;  /* 0x3d37271315157823 */ /* 0x000fc80000000004 */
[----:B------:R-:W-:-:S04]  /*02d0*/  FMUL R21, R21, 0.79788458347320556641 ;  /* 0x3f4c422a15157820 */ /* 0x000fc80000400000 */
[----:B------:R-:W-:-:S05]  /*02e0*/  FADD.FTZ R24, |R21|, -RZ ;  /* 0x800000ff15187221 */ /* 0x000fca0000010200 */
[----:B------:R-:W-:-:S13]  /*02f0*/  FSETP.GE.AND P2, PT, R24, 0.60000002384185791016, PT ;  /* 0x3f19999a1800780b */ /* 0x000fda0003f46000 */
[----:B------:R-:W-:Y:S05]  /*0300*/  @!P2 BRA `(.L_x_1) ;  /* 0x000000a00000a947 */ /* 0x000fea0003800000 */
[C---:B0-----:R-:W-:Y:S01]  /*0310*/  FMUL R0, R24.reuse, 2.8853900432586669922 ;  /* 0x4038aa3b18007820 */ /* 0x041fe20000400000 */
[----:B------:R-:W-:Y:S01]  /*0320*/  IMAD.MOV.U32 R23, RZ, RZ, 0x3f800000 ;  /* 0x3f800000ff177424 */ /* 0x000fe200078e00ff */
[----:B------:R-:W-:-:S04]  /*0330*/  FSETP.GE.AND P2, PT, R24, 9.010913848876953125, PT ;  /* 0x41102cb41800780b */ /* 0x000fc80003f46000 */
[----:B------:R-:W0:Y:S02]  /*0340*/  MUFU.EX2 R0, R0 ;  /* 0x0000000000007308 */ /* 0x000e240000000800 */
[----:B0-----:R-:W-:-:S06]  /*0350*/  FADD R22, R0, 1 ;  /* 0x3f80000000167421 */ /* 0x001fcc0000000000 */
[----:B------:R-:W0:Y:S02]  /*0360*/  MUFU.RCP R22, R22 ;  /* 0x0000001600167308 */ /* 0x000e240000001000 */
[----:B0-----:R-:W-:-:S05]  /*0370*/  FFMA.FTZ R23, R22, -2, R23 ;  /* 0xc000000016177823 */ /* 0x001fca0000010017 */
[----:B------:R-:W-:-:S04]  /*0380*/  FSEL R24, R23, 1, !P2 ;  /* 0x3f80000017187808 */ /* 0x000fc80005000000 */
[----:B------:R-:W-:Y:S01]  /*0390*/  LOP3.LUT R21, R24, 0x80000000, R21, 0xf8, !PT ;  /* 0x8000000018157812 */ /* 0x000fe200078ef815 */
[----:B------:R-:W-:Y:S05]  /*03a0*/  BRA `(.L_x_2) ;  /* 0x0000007000007947 */ /* 0x000fea0003800000 */
.L_x_1:
[----:B0-----:R-:W-:Y:S01]  /*03b0*/  IMAD.MOV.U32 R0, RZ, RZ, 0x3c80f082 ;  /* 0x3c80f082ff007424 */ /* 0x001fe200078e00ff */
[----:B------:R-:W-:-:S04]  /*03c0*/  FMUL R23, R21, R21 ;  /* 0x0000001515177220 */ /* 0x000fc80000400000 */
[----:B------:R-:W-:-:S04]  /*03d0*/  FFMA.FTZ R0, R23, R0, -0.052303962409496307373 ;  /* 0xbd563cae17007423 */ /* 0x000fc80000010000 */
[----:B------:R-:W-:-:S04]  /*03e0*/  FFMA.FTZ R0, R23, R0, 0.1331529766321182251 ;  /* 0x3e08594117007423 */ /* 0x000fc80000010000 */
[----:B------:R-:W-:-:S04]  /*03f0*/  FFMA.FTZ R0, R23, R0, -0.33332768082618713379 ;  /* 0xbeaaa9ed17007423 */ /* 0x000fc80000010000 */
[----:B------:R-:W-:-:S04]  /*0400*/  FFMA.FTZ R0, R23, R0, RZ ;  /* 0x0000000017007223 */ /* 0x000fc800000100ff */
[----:B------:R-:W-:Y:S02]  /*0410*/  FFMA.FTZ R21, R21, R0, R21 ;  /* 0x0000000015157223 */ /* 0x000fe40000010015 */
.L_x_2:
[----:B------:R-:W-:Y:S05]  /*0420*/  BSYNC B0 ;  /* 0x0000000000007941 */ /* 0x000fea0003800000 */
.L_x_0:
[----:B------:R-:W-:Y:S01]  /*0430*/  FMUL R0, R5, R5 ;  /* 0x0000000505007220 */ /* 0x000fe20000400000 */
[-C--:B------:R-:W-:Y:S01]  /*0440*/  FMUL R23, R6, R6.reuse ;  /* 0x0000000606177220 */ /* 0x080fe20000400000 */
[----:B------:R-:W-:Y:S01]  /*0450*/  FMUL R24, R7, R7 ;  /* 0x0000000707187220 */ /* 0x000fe20000400000 */
[----:B------:R-:W-:Y:S01]  /*0460*/  BSSY B0, `(.L_x_3) ;  /* 0x000001b000007945 */ /* 0x000fe20003800000 */
[----:B------:R-:W-:Y:S01]  /*0470*/  FMUL R0, R0, R5 ;  /* 0x0000000500007220 */ /* 0x000fe20000400000 */
[----:B------:R-:W-:Y:S01]  /*0480*/  FMUL R23, R23, R6 ;  /* 0x0000000617177220 */ /* 0x000fe20000400000 */
[----:B------:R-:W-:Y:S02]  /*0490*/  FMUL R24, R24, R7 ;  /* 0x0000000718187220 */ /* 0x000fe40000400000 */
[----:B------:R-:W-:Y:S01]  /*04a0*/  FFMA R0, R0, 0.044714998453855514526, R5 ;  /* 0x3d37271300007823 */ /* 0x000fe20000000005 */
[----:B------:R-:W-:-:S03]  /*04b0*/  FFMA R23, R23, 0.044714998453855514526, R6 ;  /* 0x3d37271317177823 */ /* 0x000fc60000000006 */
[----:B------:R-:W-:-:S04]  /*04c0*/  FMUL R22, R0, 0.79788458347320556641 ;  /* 0x3f4c422a00167820 */ /* 0x000fc80000400000 */
[----:B------:R-:W-:-:S05]  /*04d0*/  FADD.FTZ R28, |R22|, -RZ ;  /* 0x800000ff161c7221 */ /* 0x000fca0000010200 */
[----:B------:R-:W-:-:S13]  /*04e0*/  FSETP.GE.AND P2, PT, R28, 0.60000002384185791016, PT ;  /* 0x3f19999a1c00780b */ /* 0x000fda0003f46000 */
[----:B------:R-:W-:Y:S05]  /*04f0*/  @!P2 BRA `(.L_x_4) ;  /* 0x000000a00000a947 */ /* 0x000fea0003800000 */
[C---:B------:R-:W-:Y:S01]  /*0500*/  FMUL R0, R28.reuse, 2.8853900432586669922 ;  /* 0x4038aa3b1c007820 */ /* 0x040fe20000400000 */
        /* <DEDUP_REMOVED lines=9> */
.L_x_4:
[----:B------:R-:W-:Y:S01]  /*05a0*/  IMAD.MOV.U32 R0, RZ, RZ, 0x3c80f082 ;  /* 0x3c80f082ff007424 */ /* 0x000fe200078e00ff */
[----:B------:R-:W-:-:S04]  /*05b0*/  FMUL R27, R22, R22 ;  /* 0x00000016161b7220 */ /* 0x000fc80000400000 */
[----:B------:R-:W-:-:S04]  /*05c0*/  FFMA.FTZ R0, R27, R0, -0.052303962409496307373 ;  /* 0xbd563cae1b007423 */ /* 0x000fc80000010000 */
[----:B------:R-:W-:-:S04]  /*05d0*/  FFMA.FTZ R0, R27, R0, 0.1331529766321182251 ;  /* 0x3e0859411b007423 */ /* 0x000fc80000010000 */
[----:B------:R-:W-:-:S04]  /*05e0*/  FFMA.FTZ R0, R27, R0, -0.33332768082618713379 ;  /* 0xbeaaa9ed1b007423 */ /* 0x000fc80000010000 */
[----:B------:R-:W-:-:S04]  /*05f0*/  FFMA.FTZ R27, R27, R0, RZ ;  /* 0x000000001b1b7223 */ /* 0x000fc800000100ff */
[----:B------:R-:W-:Y:S02]  /*0600*/  FFMA.FTZ R22, R22, R27, R22 ;  /* 0x0000001b16167223 */ /* 0x000fe40000010016 */
.L_x_5:
[----:B------:R-:W-:Y:S05]  /*0610*/  BSYNC B0 ;  /* 0x0000000000007941 */ /* 0x000fea0003800000 */
.L_x_3:
[----:B------:R-:W-:Y:S01]  /*0620*/  FMUL R23, R23, 0.79788458347320556641 ;  /* 0x3f4c422a17177820 */ /* 0x000fe20000400000 */
[----:B------:R-:W-:Y:S01]  /*0630*/  BSSY B0, `(.L_x_6) ;  /* 0x0000016000007945 */ /* 0x000fe20003800000 */
[----:B------:R-:W-:Y:S02]  /*0640*/  FFMA R24, R24, 0.044714998453855514526, R7 ;  /* 0x3d37271318187823 */ /* 0x000fe40000000007 */
        /* <DEDUP_REMOVED lines=13> */
.L_x_7:
[----:B------:R-:W-:Y:S01]  /*0720*/  IMAD.MOV.U32 R0, RZ, RZ, 0x3c80f082 ;  /* 0x3c80f082ff007424 */ /* 0x000fe200078e00ff */
[----:B------:R-:W-:-:S04]  /*0730*/  FMUL R27, R23, R23 ;  /* 0x00000017171b7220 */ /* 0x000fc80000400000 */
[----:B------:R-:W-:-:S04]  /*0740*/  FFMA.FTZ R0, R27, R0, -0.052303962409496307373 ;  /* 0xbd563cae1b007423 */ /* 0x000fc80000010000 */
[----:B------:R-:W-:-:S04]  /*0750*/  FFMA.FTZ R0, R27, R0, 0.1331529766321182251 ;  /* 0x3e0859411b007423 */ /* 0x000fc80000010000 */
[----:B------:R-:W-:-:S04]  /*0760*/  FFMA.FTZ R0, R27, R0, -0.33332768082618713379 ;  /* 0xbeaaa9ed1b007423 */ /* 0x000fc80000010000 */
[----:B------:R-:W-:-:S04]  /*0770*/  FFMA.FTZ R0, R27, R0, RZ ;  /* 0x000000001b007223 */ /* 0x000fc800000100ff */
[----:B------:R-:W-:Y:S02]  /*0780*/  FFMA.FTZ R23, R23, R0, R23 ;  /* 0x0000000017177223 */ /* 0x000fe40000010017 */
.L_x_8:
[----:B------:R-:W-:Y:S05]  /*0790*/  BSYNC B0 ;  /* 0x0000000000007941 */ /* 0x000fea0003800000 */
.L_x_6:
[----:B------:R-:W-:Y:S01]  /*07a0*/  FMUL R24, R24, 0.79788458347320556641 ;  /* 0x3f4c422a18187820 */ /* 0x000fe20000400000 */
[----:B------:R-:W-:Y:S01]  /*07b0*/  BSSY B0, `(.L_x_9) ;  /* 0x0000019000007945 */ /* 0x000fe20003800000 */
[----:B------:R-:W-:Y:S01]  /*07c0*/  FMUL R4, R4, 0.5 ;  /* 0x3f00000004047820 */ /* 0x000fe20000400000 */
[----:B------:R-:W-:Y:S01]  /*07d0*/  FMUL R5, R5, 0.5 ;  /* 0x3f00000005057820 */ /* 0x000fe20000400000 */
[----:B------:R-:W-:Y:S01]  /*07e0*/  FADD.FTZ R28, |R24|, -RZ ;  /* 0x800000ff181c7221 */ /* 0x000fe20000010200 */
[----:B------:R-:W-:Y:S01]  /*07f0*/  FMUL R6, R6, 0.5 ;  /* 0x3f00000006067820 */ /* 0x000fe20000400000 */
[----:B------:R-:W-:-:S03]  /*0800*/  FMUL R7, R7, 0.5 ;  /* 0x3f00000007077820 */ /* 0x000fc60000400000 */
        /* <DEDUP_REMOVED lines=12> */
.L_x_10:
[----:B------:R-:W-:Y:S01]  /*08d0*/  IMAD.MOV.U32 R0, RZ, RZ, 0x3c80f082 ;  /* 0x3c80f082ff007424 */ /* 0x000fe200078e00ff */
[----:B------:R-:W-:-:S04]  /*08e0*/  FMUL R27, R24, R24 ;  /* 0x00000018181b7220 */ /* 0x000fc80000400000 */
[----:B------:R-:W-:-:S04]  /*08f0*/  FFMA.FTZ R0, R27, R0, -0.052303962409496307373 ;  /* 0xbd563cae1b007423 */ /* 0x000fc80000010000 */
[----:B------:R-:W-:-:S04]  /*0900*/  FFMA.FTZ R0, R27, R0, 0.1331529766321182251 ;  /* 0x3e0859411b007423 */ /* 0x000fc80000010000 */
[----:B------:R-:W-:-:S04]  /*0910*/  FFMA.FTZ R0, R27, R0, -0.33332768082618713379 ;  /* 0xbeaaa9ed1b007423 */ /* 0x000fc80000010000 */
[----:B------:R-:W-:-:S04]  /*0920*/  FFMA.FTZ R27, R27, R0, RZ ;  /* 0x000000001b1b7223 */ /* 0x000fc800000100ff */
[----:B------:R-:W-:Y:S02]  /*0930*/  FFMA.FTZ R24, R27, R24, R24 ;  /* 0x000000181b187223 */ /* 0x000fe40000010018 */
.L_x_11:
[----:B------:R-:W-:Y:S05]  /*0940*/  BSYNC B0 ;  /* 0x0000000000007941 */ /* 0x000fea0003800000 */
.L_x_9:
[----:B------:R-:W-:Y:S01]  /*0950*/  FADD R23, R23, 1 ;  /* 0x3f80000017177421 */ /* 0x000fe20000000000 */
[----:B------:R-:W-:Y:S01]  /*0960*/  FADD R21, R21, 1 ;  /* 0x3f80000015157421 */ /* 0x000fe20000000000 */
[C---:B-----5:R-:W-:Y:S01]  /*0970*/  IMAD.U32 R26, R3.reuse, 0x10000, RZ ;  /* 0x00010000031a7824 */ /* 0x060fe200078e00ff */
[C---:B------:R-:W-:Y:S01]  /*0980*/  PRMT R0, R2.reuse, 0x7632, R0 ;  /* 0x0000763202007816 */ /* 0x040fe20000000000 */
[----:B------:R-:W-:Y:S01]  /*0990*/  IMAD.U32 R27, R2, 0x10000, RZ ;  /* 0x00010000021b7824 */ /* 0x000fe200078e00ff */
[----:B------:R-:W-:Y:S01]  /*09a0*/  PRMT R3, R3, 0x7632, R3 ;  /* 0x0000763203037816 */ /* 0x000fe20000000003 */
[----:B------:R-:W-:Y:S01]  /*09b0*/  @P0 FMUL R26, R23, R6 ;  /* 0x00000006171a0220 */ /* 0x000fe20000400000 */
[----:B------:R-:W-:Y:S01]  /*09c0*/  @P0 FMUL R27, R21, R4 ;  /* 0x00000004151b0220 */ /* 0x000fe20000400000 */
[----:B------:R-:W-:Y:S01]  /*09d0*/  FADD R24, R24, 1 ;  /* 0x3f80000018187421 */ /* 0x000fe20000000000 */
[----:B------:R-:W-:Y:S01]  /*09e0*/  SHF.L.U32 R23, R0, 0x10, RZ ;  /* 0x0000001000177819 */ /* 0x000fe200000006ff */
[----:B------:R-:W-:Y:S01]  /*09f0*/  IMAD.U32 R0, R3, 0x10000, RZ ;  /* 0x0001000003007824 */ /* 0x000fe200078e00ff */
[C---:B------:R-:W-:Y:S01]  /*0a00*/  FSETP.GEU.AND P3, PT, R19.reuse, R26, PT ;  /* 0x0000001a1300720b */ /* 0x040fe20003f6e000 */
[----:B------:R-:W-:Y:S01]  /*0a10*/  @P0 FMUL R0, R24, R7 ;  /* 0x0000000718000220 */ /* 0x000fe20000400000 */
[----:B------:R-:W-:Y:S01]  /*0a20*/  FSETP.GEU.AND P4, PT, R20, R27, PT ;  /* 0x0000001b1400720b */ /* 0x000fe20003f8e000 */
[----:B------:R-:W-:Y:S01]  /*0a30*/  FADD R22, R22, 1 ;  /* 0x3f80000016167421 */ /* 0x000fe20000000000 */
[----:B------:R-:W-:-:S02]  /*0a40*/  FSETP.NAN.AND P2, PT, R19, R19, PT ;  /* 0x000000131300720b */ /* 0x000fc40003f48000 */
[----:B------:R-:W-:Y:S01]  /*0a50*/  FSEL R2, R19, R26, !P3 ;  /* 0x0000001a13027208 */ /* 0x000fe20005800000 */
[----:B------:R-:W-:Y:S01]  /*0a60*/  @P0 FMUL R23, R22, R5 ;  /* 0x0000000516170220 */ /* 0x000fe20000400000 */
[----:B------:R-:W-:Y:S02]  /*0a70*/  FSEL R3, R20, R27, !P4 ;  /* 0x0000001b14037208 */ /* 0x000fe40006000000 */
[----:B------:R-:W-:Y:S02]  /*0a80*/  FSETP.GEU.AND P4, PT, R13, R0, PT ;  /* 0x000000000d00720b */ /* 0x000fe40003f8e000 */
[----:B------:R-:W-:Y:S02]  /*0a90*/  @!P1 FSEL R19, R19, R2, P2 ;  /* 0x0000000213139208 */ /* 0x000fe40001000000 */
[C---:B------:R-:W-:Y:S02]  /*0aa0*/  FSETP.NAN.AND P0, PT, R13.reuse, R13, PT ;  /* 0x0000000d0d00720b */ /* 0x040fe40003f08000 */
[----:B------:R-:W-:-:S02]  /*0ab0*/  FSEL R2, R13, R0, !P4 ;  /* 0x000000000d027208 */ /* 0x000fc40006000000 */
[----:B------:R-:W-:Y:S02]  /*0ac0*/  FSETP.GT.AND P6, PT, R17, R26, PT ;  /* 0x0000001a1100720b */ /* 0x000fe40003fc4000 */
[----:B------:R-:W-:Y:S02]  /*0ad0*/  @!P1 FSEL R13, R13, R2, P0 ;  /* 0x000000020d0d9208 */ /* 0x000fe40000000000 */
[----:B------:R-:W-:Y:S02]  /*0ae0*/  IADD3 R12, P0, R12, 0x100, RZ ;  /* 0x000001000c0c7810 */ /* 0x000fe40007f1e0ff */
[----:B------:R-:W-:Y:S02]  /*0af0*/  FSETP.GT.AND P5, PT, R18, R27, PT ;  /* 0x0000001b1200720b */ /* 0x000fe40003fa4000 */
[----:B------:R-:W-:Y:S01]  /*0b00*/  FSEL R26, R17, R26, P6 ;  /* 0x0000001a111a7208 */ /* 0x000fe20003000000 */
[----:B------:R-:W-:Y:S01]  /*0b10*/  IMAD.X R25, RZ, RZ, R25, P0 ;  /* 0x000000ffff197224 */ /* 0x000fe200000e0619 */
[----:B------:R-:W-:-:S02]  /*0b20*/  ISETP.GE.U32.AND P0, PT, R12, 0x3c00, PT ;  /* 0x00003c000c00780c */ /* 0x000fc40003f06070 */
[C---:B------:R-:W-:Y:S02]  /*0b30*/  FSETP.NAN.AND P6, PT, R18.reuse, R18, PT ;  /* 0x000000121200720b */ /* 0x040fe40003fc8000 */
[----:B------:R-:W-:Y:S02]  /*0b40*/  ISETP.GE.U32.AND.EX P0, PT, R25, RZ, PT, P0 ;  /* 0x000000ff1900720c */ /* 0x000fe40003f06100 */
[----:B------:R-:W-:Y:S02]  /*0b50*/  FSEL R27, R18, R27, P5 ;  /* 0x0000001b121b7208 */ /* 0x000fe40002800000 */
[----:B------:R-:W-:Y:S02]  /*0b60*/  FSETP.NAN.AND P3, PT, R20, R20, PT ;  /* 0x000000141400720b */ /* 0x000fe40003f68000 */
[----:B------:R-:W-:Y:S02]  /*0b70*/  FSETP.NAN.AND P2, PT, R17, R17, PT ;  /* 0x000000111100720b */ /* 0x000fe40003f48000 */
[----:B------:R-:W-:-:S02]  /*0b80*/  @!P1 FSEL R18, R18, R27, P6 ;  /* 0x0000001b12129208 */ /* 0x000fc40003000000 */
[-C--:B------:R-:W-:Y:S02]  /*0b90*/  FSETP.GEU.AND P4, PT, R16, R23.reuse, PT ;  /* 0x000000171000720b */ /* 0x080fe40003f8e000 */
[----:B------:R-:W-:Y:S02]  /*0ba0*/  FSETP.GT.AND P5, PT, R15, R0, PT ;  /* 0x000000000f00720b */ /* 0x000fe40003fa4000 */
[----:B------:R-:W-:Y:S02]  /*0bb0*/  FSETP.GT.AND P6, PT, R14, R23, PT ;  /* 0x000000170e00720b */ /* 0x000fe40003fc4000 */
[----:B------:R-:W-:Y:S02]  /*0bc0*/  @!P1 FSEL R20, R20, R3, P3 ;  /* 0x0000000314149208 */ /* 0x000fe40001800000 */
[----:B------:R-:W-:Y:S02]  /*0bd0*/  @!P1 FSEL R17, R17, R26, P2 ;  /* 0x0000001a11119208 */ /* 0x000fe40001000000 */
[----:B------:R-:W-:-:S02]  /*0be0*/  FSEL R3, R16, R23, !P4 ;  /* 0x0000001710037208 */ /* 0x000fc40006000000 */
[----:B------:R-:W-:Y:S02]  /*0bf0*/  FSETP.NAN.AND P2, PT, R16, R16, PT ;  /* 0x000000101000720b */ /* 0x000fe40003f48000 */
[C---:B------:R-:W-:Y:S02]  /*0c00*/  FSETP.NAN.AND P3, PT, R15.reuse, R15, PT ;  /* 0x0000000f0f00720b */ /* 0x040fe40003f68000 */
[C---:B------:R-:W-:Y:S02]  /*0c10*/  FSETP.NAN.AND P4, PT, R14.reuse, R14, PT ;  /* 0x0000000e0e00720b */ /* 0x040fe40003f88000 */
[----:B------:R-:W-:Y:S02]  /*0c20*/  FSEL R0, R15, R0, P5 ;  /* 0x000000000f007208 */ /* 0x000fe40002800000 */
[----:B------:R-:W-:Y:S02]  /*0c30*/  FSEL R23, R14, R23, P6 ;  /* 0x000000170e177208 */ /* 0x000fe40003000000 */
[----:B------:R-:W-:-:S02]  /*0c40*/  @!P1 FSEL R16, R16, R3, P2 ;  /* 0x0000000310109208 */ /* 0x000fc40001000000 */
[----:B------:R-:W-:Y:S02]  /*0c50*/  @!P1 FSEL R15, R15, R0, P3 ;  /* 0x000000000f0f9208 */ /* 0x000fe40001800000 */
[----:B------:R-:W-:Y:S01]  /*0c60*/  @!P1 FSEL R14, R14, R23, P4 ;  /* 0x000000170e0e9208 */ /* 0x000fe20002000000 */
[----:B------:R-:W-:Y:S05]  /*0c70*/  @!P0 BRA `(.L_x_12) ;  /* 0xfffff51000008947 */ /* 0x000fea000383ffff */
[C---:B------:R-:W-:Y:S01]  /*0c80*/  FSETP.NAN.AND P0, PT, R20.reuse, R20, PT ;  /* 0x000000141400720b */ /* 0x040fe20003f08000 */
[----:B------:R-:W0:Y:S01]  /*0c90*/  S2R R2, SR_TID.X ;  /* 0x0000000000027919 */ /* 0x000e220000002100 */
[CC--:B------:R-:W-:Y:S02]  /*0ca0*/  FSETP.GEU.AND P2, PT, R20.reuse, R16.reuse, PT ;  /* 0x000000101400720b */ /* 0x0c0fe40003f4e000 */
[----:B------:R-:W-:-:S04]  /*0cb0*/  FSEL R3, R20, R16, P0 ;  /* 0x0000001014037208 */ /* 0x000fc80000000000 */
[----:B------:R-:W-:-:S04]  /*0cc0*/  FSEL R20, R20, R3, !P2 ;  /* 0x0000000314147208 */ /* 0x000fc80005000000 */
[C---:B------:R-:W-:Y:S02]  /*0cd0*/  FSETP.GEU.AND P2, PT, R20.reuse, R19, PT ;  /* 0x000000131400720b */ /* 0x040fe40003f4e000 */
[----:B------:R-:W-:-:S11]  /*0ce0*/  FSETP.NAN.AND P0, PT, R20, R20, PT ;  /* 0x000000141400720b */ /* 0x000fd60003f08000 */
[----:B------:R-:W-:Y:S02]  /*0cf0*/  @P2 FSEL R20, R20, R19, P0 ;  /* 0x0000001314142208 */ /* 0x000fe40000000000 */
[--C-:B0-----:R-:W-:Y:S02]  /*0d00*/  SHF.R.U32.HI R0, RZ, 0x6, R2.reuse ;  /* 0x00000006ff007819 */ /* 0x101fe40000011602 */
[C---:B------:R-:W-:Y:S02]  /*0d10*/  FSETP.GEU.AND P2, PT, R20.reuse, R13, PT ;  /* 0x0000000d1400720b */ /* 0x040fe40003f4e000 */
[----:B------:R-:W-:Y:S02]  /*0d20*/  FSETP.NAN.AND P0, PT, R20, R20, PT ;  /* 0x000000141400720b */ /* 0x000fe40003f08000 */
[----:B------:R-:W-:Y:S02]  /*0d30*/  SGXT.U32 R0, R0, 0x3 ;  /* 0x000000030000781a */ /* 0x000fe40000000000 */
[----:B------:R-:W-:-:S07]  /*0d40*/  SHF.R.U32.HI R4, RZ, 0x3, R2 ;  /* 0x00000003ff047819 */ /* 0x000fce0000011602 */
[----:B------:R-:W-:-:S04]  /*0d50*/  @P2 FSEL R20, R20, R13, P0 ;  /* 0x0000000d14142208 */ /* 0x000fc80000000000 */
[C---:B------:R-:W-:Y:S01]  /*0d60*/  FSETP.NAN.AND P0, PT, R20.reuse, R20, PT ;  /* 0x000000141400720b */ /* 0x040fe20003f08000 */
[----:B------:R-:W0:Y:S02]  /*0d70*/  SHFL.BFLY PT, R3, R20, 0x10, 0x1f ;  /* 0x0e001f0014037f89 */ /* 0x000e2400000e0000 */
[----:B0-----:R-:W-:-:S10]  /*0d80*/  FSETP.GEU.AND P2, PT, R20, R3, PT ;  /* 0x000000031400720b */ /* 0x001fd40003f4e000 */
[----:B------:R-:W-:-:S04]  /*0d90*/  @!P0 FSEL R20, R20, R3, !P2 ;  /* 0x0000000314148208 */ /* 0x000fc80005000000 */
[C---:B------:R-:W-:Y:S01]  /*0da0*/  FSETP.NAN.AND P0, PT, R20.reuse, R20, PT ;  /* 0x000000141400720b */ /* 0x040fe20003f08000 */
[----:B------:R-:W0:Y:S02]  /*0db0*/  SHFL.BFLY PT, R3, R20, 0x8, 0x1f ;  /* 0x0d001f0014037f89 */ /* 0x000e2400000e0000 */
[----:B0-----:R-:W-:-:S13]  /*0dc0*/  FSETP.GEU.AND P2, PT, R20, R3, PT ;  /* 0x000000031400720b */ /* 0x001fda0003f4e000 */
[----:B------:R-:W-:Y:S02]  /*0dd0*/  @P2 FSEL R20, R20, R3, P0 ;  /* 0x0000000314142208 */ /* 0x000fe40000000000 */
[C---:B------:R-:W-:Y:S02]  /*0de0*/  FSETP.NAN.AND P2, PT, R18.reuse, R18, PT ;  /* 0x000000121200720b */ /* 0x040fe40003f48000 */
[CC--:B------:R-:W-:Y:S01]  /*0df0*/  FSETP.GT.AND P0, PT, R18.reuse, R14.reuse, PT ;  /* 0x0000000e1200720b */ /* 0x0c0fe20003f04000 */
[----:B------:R-:W0:Y:S01]  /*0e00*/  SHFL.BFLY PT, R3, R20, 0x4, 0x1f ;  /* 0x0c801f0014037f89 */ /* 0x000e2200000e0000 */
[----:B------:R-:W-:-:S04]  /*0e10*/  FSEL R5, R18, R14, P2 ;  /* 0x0000000e12057208 */ /* 0x000fc80001000000 */
[----:B------:R-:W-:-:S04]  /*0e20*/  FSEL R18, R18, R5, P0 ;  /* 0x0000000512127208 */ /* 0x000fc80000000000 */
[C---:B------:R-:W-:Y:S02]  /*0e30*/  FSETP.GT.AND P0, PT, R18.reuse, R17, PT ;  /* 0x000000111200720b */ /* 0x040fe40003f04000 */
[----:B------:R-:W-:-:S11]  /*0e40*/  FSETP.NAN.AND P2, PT, R18, R18, PT ;  /* 0x000000121200720b */ /* 0x000fd60003f48000 */
[----:B------:R-:W-:Y:S02]  /*0e50*/  @!P0 FSEL R18, R18, R17, P2 ;  /* 0x0000001112128208 */ /* 0x000fe40001000000 */
[----:B0-----:R-:W-:Y:S02]  /*0e60*/  FSETP.GEU.AND P3, PT, R20, R3, PT ;  /* 0x000000031400720b */ /* 0x001fe40003f6e000 */
[----:B------:R-:W-:Y:S02]  /*0e70*/  FSETP.GT.AND P2, PT, R18, R15, PT ;  /* 0x0000000f1200720b */ /* 0x000fe40003f44000 */
[----:B------:R-:W-:-:S09]  /*0e80*/  FSETP.NAN.AND P0, PT, R20, R20, PT ;  /* 0x000000141400720b */ /* 0x000fd20003f08000 */
[----:B------:R-:W-:Y:S02]  /*0e90*/  @P3 FSEL R20, R20, R3, P0 ;  /* 0x0000000314143208 */ /* 0x000fe40000000000 */
[----:B------:R-:W-:-:S03]  /*0ea0*/  FSETP.NAN.AND P0, PT, R18, R18, PT ;  /* 0x000000121200720b */ /* 0x000fc60003f08000 */
[----:B------:R-:W0:Y:S01]  /*0eb0*/  SHFL.BFLY PT, R3, R20, 0x2, 0x1f ;  /* 0x0c401f0014037f89 */ /* 0x000e2200000e0000 */
[----:B------:R-:W-:Y:S02]  /*0ec0*/  @!P2 FSEL R18, R18, R15, P0 ;  /* 0x0000000f1212a208 */ /* 0x000fe40000000000 */
[----:B------:R-:W-:Y:S02]  /*0ed0*/  FSETP.NAN.AND P0, PT, R20, R20, PT ;  /* 0x000000141400720b */ /* 0x000fe40003f08000 */
[----:B------:R-:W-:Y:S01]  /*0ee0*/  FSETP.NAN.AND P3, PT, R18, R18, PT ;  /* 0x000000121200720b */ /* 0x000fe20003f68000 */
[----:B------:R-:W1:Y:S01]  /*0ef0*/  SHFL.BFLY PT, R5, R18, 0x10, 0x1f ;  /* 0x0e001f0012057f89 */ /* 0x000e6200000e0000 */
[----:B0-----:R-:W-:Y:S02]  /*0f00*/  FSETP.GEU.AND P4, PT, R20, R3, PT ;  /* 0x000000031400720b */ /* 0x001fe40003f8e000 */
[----:B-1----:R-:W-:-:S09]  /*0f10*/  FSETP.GT.AND P2, PT, R18, R5, PT ;  /* 0x000000051200720b */ /* 0x002fd20003f44000 */
[----:B------:R-:W-:Y:S01]  /*0f20*/  @!P3 FSEL R18, R18, R5, P2 ;  /* 0x000000051212b208 */ /* 0x000fe20001000000 */
[----:B------:R-:W-:Y:S01]  /*0f30*/  IMAD.SHL.U32 R5, R0, 0x8, RZ ;  /* 0x0000000800057824 */ /* 0x000fe200078e00ff */
[----:B------:R-:W-:Y:S02]  /*0f40*/  LOP3.LUT P2, RZ, R2, 0x1f, RZ, 0xc0, !PT ;  /* 0x0000001f02ff7812 */ /* 0x000fe4000784c0ff */
[----:B------:R-:W-:Y:S01]  /*0f50*/  @P4 FSEL R20, R20, R3, P0 ;  /* 0x0000000314144208 */ /* 0x000fe20000000000 */
[----:B------:R-:W0:Y:S01]  /*0f60*/  SHFL.BFLY PT, R7, R18, 0x8, 0x1f ;  /* 0x0d001f0012077f89 */ /* 0x000e2200000e0000 */
[----:B------:R-:W-:Y:S02]  /*0f70*/  FSETP.NAN.AND P5, PT, R18, R18, PT ;  /* 0x000000121200720b */ /* 0x000fe40003fa8000 */
[----:B------:R-:W-:Y:S01]  /*0f80*/  FSETP.NAN.AND P0, PT, R20, R20, PT ;  /* 0x000000141400720b */ /* 0x000fe20003f08000 */
[----:B------:R-:W1:Y:S01]  /*0f90*/  SHFL.BFLY PT, R3, R20, 0x1, 0x1f ;  /* 0x0c201f0014037f89 */ /* 0x000e6200000e0000 */
[----:B------:R-:W-:-:S02]  /*0fa0*/  ISETP.GE.AND P3, PT, R2, 0x10, PT ;  /* 0x000000100200780c */ /* 0x000fc40003f66270 */
[----:B0-----:R-:W-:Y:S02]  /*0fb0*/  FSETP.GT.AND P4, PT, R18, R7, PT ;  /* 0x000000071200720b */ /* 0x001fe40003f84000 */
[----:B-1----:R-:W-:-:S11]  /*0fc0*/  FSETP.GEU.AND P6, PT, R20, R3, PT ;  /* 0x000000031400720b */ /* 0x002fd60003fce000 */
[----:B------:R-:W-:Y:S02]  /*0fd0*/  @!P4 FSEL R18, R18, R7, P5 ;  /* 0x000000071212c208 */ /* 0x000fe40002800000 */
[----:B------:R-:W-:Y:S01]  /*0fe0*/  LOP3.LUT R7, R5, 0x4, R4, 0xf8, !PT ;  /* 0x0000000405077812 */ /* 0x000fe200078ef804 */
[----:B------:R-:W-:Y:S01]  /*0ff0*/  IMAD R5, R0, -0x4, R5 ;  /* 0xfffffffc00057824 */ /* 0x000fe200078e0205 */
[----:B------:R-:W-:Y:S02]  /*1000*/  @P6 SEL R20, R20, R3, P0 ;  /* 0x0000000314146207 */ /* 0x000fe40000000000 */
[----:B------:R-:W0:Y:S01]  /*1010*/  SHFL.BFLY PT, R3, R18, 0x4, 0x1f ;  /* 0x0c801f0012037f89 */ /* 0x000e2200000e0000 */
[----:B------:R-:W-:Y:S02]  /*1020*/  FSETP.NAN.AND P4, PT, R18, R18, PT ;  /* 0x000000121200720b */ /* 0x000fe40003f88000 */
[----:B------:R-:W-:Y:S01]  /*1030*/  LOP3.LUT R4, R2, 0x1, RZ, 0xc0, !PT ;  /* 0x0000000102047812 */ /* 0x000fe200078ec0ff */
[----:B------:R-:W-:Y:S04]  /*1040*/  @!P2 STS [R7], R20 ;  /* 0x000000140700a388 */ /* 0x000fe80000000800 */
[----:B------:R-:W-:Y:S01]  /*1050*/  BAR.SYNC.DEFER_BLOCKING 0x0 ;  /* 0x0000000000007b1d */ /* 0x000fe20000010000 */
[----:B0-----:R-:W-:-:S05]  /*1060*/  FSETP.GT.AND P0, PT, R18, R3, PT ;  /* 0x000000031200720b */ /* 0x001fca0003f04000 */
[----:B------:R-:W-:Y:S08]  /*1070*/  @!P3 LDS R6, [R2.X4] ;  /* 0x000000000206b984 */ /* 0x000ff00000004800 */
[----:B------:R-:W-:Y:S02]  /*1080*/  @!P0 FSEL R18, R18, R3, P4 ;  /* 0x0000000312128208 */ /* 0x000fe40002000000 */
[----:B------:R-:W-:-:S03]  /*1090*/  ISETP.NE.U32.AND P0, PT, R4, 0x1, PT ;  /* 0x000000010400780c */ /* 0x000fc60003f05070 */
[----:B------:R-:W0:Y:S01]  /*10a0*/  SHFL.BFLY PT, R15, R18, 0x2, 0x1f ;  /* 0x0c401f00120f7f89 */ /* 0x000e2200000e0000 */
[----:B------:R-:W-:Y:S02]  /*10b0*/  ISETP.LT.AND P0, PT, R2, 0x10, P0 ;  /* 0x000000100200780c */ /* 0x000fe40000701270 */
[----:B0-----:R-:W-:Y:S01]  /*10c0*/  FSETP.GT.AND P4, PT, R18, R15, PT ;  /* 0x0000000f1200720b */ /* 0x001fe20003f84000 */
[----:B------:R-:W0:Y:S01]  /*10d0*/  SHFL.BFLY PT, R3, R6, 0x1, 0x1f ;  /* 0x0c201f0006037f89 */ /* 0x000e2200000e0000 */
[C---:B------:R-:W-:Y:S02]  /*10e0*/  FSETP.NAN.AND P5, PT, R6.reuse, R6, PT ;  /* 0x000000060600720b */ /* 0x040fe40003fa8000 */
[----:B0-----:R-:W-:-:S04]  /*10f0*/  FSETP.GEU.AND P6, PT, R6, R3, PT ;  /* 0x000000030600720b */ /* 0x001fc80003fce000 */
[----:B------:R-:W-:Y:S02]  /*1100*/  SEL R3, R6, R3, !P6 ;  /* 0x0000000306037207 */ /* 0x000fe40007000000 */
[----:B------:R-:W-:Y:S02]  /*1110*/  FSETP.NAN.AND P6, PT, R18, R18, PT ;  /* 0x000000121200720b */ /* 0x000fe40003fc8000 */
[----:B------:R-:W-:Y:S02]  /*1120*/  SEL R13, R6, R3, P5 ;  /* 0x00000003060d7207 */ /* 0x000fe40002800000 */
[----:B------:R-:W-:Y:S02]  /*1130*/  @!P4 FSEL R18, R18, R15, P6 ;  /* 0x0000000f1212c208 */ /* 0x000fe40003000000 */
[----:B------:R-:W-:Y:S01]  /*1140*/  LOP3.LUT R3, R2, 0x7, RZ, 0xc0, !PT ;  /* 0x0000000702037812 */ /* 0x000fe200078ec0ff */
[----:B------:R-:W-:Y:S04]  /*1150*/  @P0 STS [R2.X4], R13 ;  /* 0x0000000d02000388 */ /* 0x000fe80000004800 */
[----:B------:R-:W-:Y:S01]  /*1160*/  BAR.SYNC.DEFER_BLOCKING 0x0 ;  /* 0x0000000000007b1d */ /* 0x000fe20000010000 */
[----:B------:R-:W-:-:S05]  /*1170*/  FSETP.NAN.AND P5, PT, R18, R18, PT ;  /* 0x000000121200720b */ /* 0x000fca0003fa8000 */
[----:B------:R-:W0:Y:S04]  /*1180*/  SHFL.BFLY PT, R15, R18, 0x1, 0x1f ;  /* 0x0c201f00120f7f89 */ /* 0x000e2800000e0000 */
[----:B------:R-:W1:Y:S04]  /*1190*/  LDS R4, [R0.X8] ;  /* 0x0000000000047984 */ /* 0x000e680000008800 */
[----:B------:R-:W-:Y:S01]  /*11a0*/  BAR.SYNC.DEFER_BLOCKING 0x0 ;  /* 0x0000000000007b1d */ /* 0x000fe20000010000 */
[----:B0-----:R-:W-:-:S13]  /*11b0*/  FSETP.GT.AND P4, PT, R18, R15, PT ;  /* 0x0000000f1200720b */ /* 0x001fda0003f84000 */
[----:B------:R-:W-:Y:S01]  /*11c0*/  @!P4 SEL R18, R18, R15, P5 ;  /* 0x0000000f1212c207 */ /* 0x000fe20002800000 */
[----:B-1----:R-:W-:Y:S04]  /*11d0*/  STS [R5], R4 ;  /* 0x0000000405007388 */ /* 0x002fe80000000800 */
[----:B------:R-:W-:Y:S06]  /*11e0*/  BAR.SYNC.DEFER_BLOCKING 0x0 ;  /* 0x0000000000007b1d */ /* 0x000fec0000010000 */
[----:B------:R-:W-:Y:S04]  /*11f0*/  LDS R12, [R3.X4] ;  /* 0x00000000030c7984 */ /* 0x000fe80000004800 */
[----:B------:R-:W-:Y:S06]  /*1200*/  BAR.SYNC.DEFER_BLOCKING 0x0 ;  /* 0x0000000000007b1d */ /* 0x000fec0000010000 */
[----:B------:R-:W-:Y:S04]  /*1210*/  @!P2 STS [R7], R18 ;  /* 0x000000120700a388 */ /* 0x000fe80000000800 */
[----:B------:R-:W-:Y:S06]  /*1220*/  BAR.SYNC.DEFER_BLOCKING 0x0 ;  /* 0x0000000000007b1d */ /* 0x000fec0000010000 */
[----:B------:R-:W0:Y:S04]  /*1230*/  @!P3 LDS R14, [R2.X4] ;  /* 0x00000000020eb984 */ /* 0x000e280000004800 */
[----:B0-----:R-:W0:Y:S01]  /*1240*/  SHFL.BFLY PT, R13, R14, 0x1, 0x1f ;  /* 0x0c201f000e0d7f89 */ /* 0x001e2200000e0000 */
[----:B------:R-:W-:-:S02]  /*1250*/  FSETP.NAN.AND P3, PT, R14, R14, PT ;  /* 0x0000000e0e00720b */ /* 0x000fc40003f68000 */
[----:B0-----:R-:W-:-:S04]  /*1260*/  FSETP.GT.AND P2, PT, R14, R13, PT ;  /* 0x0000000d0e00720b */ /* 0x001fc80003f44000 */
[----:B------:R-:W-:-:S04]  /*1270*/  SEL R13, R14, R13, P2 ;  /* 0x0000000d0e0d7207 */ /* 0x000fc80001000000 */
[----:B------:R-:W-:-:S05]  /*1280*/  SEL R13, R14, R13, P3 ;  /* 0x0000000d0e0d7207 */ /* 0x000fca0001800000 */
[----:B------:R-:W-:Y:S04]  /*1290*/  @P0 STS [R2.X4], R13 ;  /* 0x0000000d02000388 */ /* 0x000fe80000004800 */
[----:B------:R-:W-:Y:S01]  /*12a0*/  BAR.SYNC.DEFER_BLOCKING 0x0 ;  /* 0x0000000000007b1d */ /* 0x000fe20000010000 */
[----:B------:R-:W-:-:S04]  /*12b0*/  FSETP.GE.AND P0, PT, R4, RZ, PT ;  /* 0x000000ff0400720b */ /* 0x000fc80003f06000 */
[----:B------:R-:W-:-:S05]  /*12c0*/  FSEL R4, R4, RZ, !P0 ;  /* 0x000000ff04047208 */ /* 0x000fca0004000000 */
[----:B------:R-:W-:-:S05]  /*12d0*/  FADD R4, RZ, -R4 ;  /* 0x80000004ff047221 */ /* 0x000fca0000000000 */
[----:B------:R-:W-:Y:S01]  /*12e0*/  FSETP.NAN.AND P2, PT, R4, R4, PT ;  /* 0x000000040400720b */ /* 0x000fe20003f48000 */
[----:B------:R-:W0:Y:S04]  /*12f0*/  LDS R6, [R0.X8] ;  /* 0x0000000000067984 */ /* 0x000e280000008800 */
[----:B------:R-:W-:Y:S06]  /*1300*/  BAR.SYNC.DEFER_BLOCKING 0x0 ;  /* 0x0000000000007b1d */ /* 0x000fec0000010000 */
[----:B0-----:R0:W-:Y:S04]  /*1310*/  STS [R5], R6 ;  /* 0x0000000605007388 */ /* 0x0011e80000000800 */
[----:B------:R-:W-:Y:S01]  /*1320*/  BAR.SYNC.DEFER_BLOCKING 0x0 ;  /* 0x0000000000007b1d */ /* 0x000fe20000010000 */
[----:B------:R-:W-:-:S04]  /*1330*/  FSETP.GTU.AND P0, PT, R6, RZ, PT ;  /* 0x000000ff0600720b */ /* 0x000fc80003f0c000 */
[----:B------:R-:W-:-:S04]  /*1340*/  FSEL R7, R6, RZ, P0 ;  /* 0x000000ff06077208 */ /* 0x000fc80000000000 */
[----:B------:R-:W-:-:S04]  /*1350*/  FSETP.GT.AND P0, PT, R4, R7, PT ;  /* 0x000000070400720b */ /* 0x000fc80003f04000 */
[----:B------:R-:W-:Y:S01]  /*1360*/  @!P2 FSEL R4, R4, R7, P0 ;  /* 0x000000070404a208 */ /* 0x000fe20000000000 */
[C---:B------:R-:W-:Y:S02]  /*1370*/  IMAD.SHL.U32 R7, R11.reuse, 0x8, RZ ;  /* 0x000000080b077824 */ /* 0x040fe400078e00ff */
[----:B------:R-:W-:Y:S02]  /*1380*/  IMAD R11, R11, 0x8, R0 ;  /* 0x000000080b0b7824 */ /* 0x000fe400078e0200 */
[----:B------:R-:W-:Y:S01]  /*1390*/  FMUL R13, R4, 0.0078740157186985015869 ;  /* 0x3c010204040d7820 */ /* 0x000fe20000400000 */
[----:B0-----:R-:W-:Y:S01]  /*13a0*/  LOP3.LUT R6, R7, 0x7, R2, 0xf8, !PT ;  /* 0x0000000707067812 */ /* 0x001fe200078ef802 */
[----:B------:R-:W-:-:S03]  /*13b0*/  IMAD.MOV.U32 R7, RZ, RZ, 0x2 ;  /* 0x00000002ff077424 */ /* 0x000fc600078e00ff */
[C---:B------:R-:W-:Y:S01]  /*13c0*/  FSETP.GT.AND P0, PT, R13.reuse, 9.9999997473787516356e-06, PT ;  /* 0x3727c5ac0d00780b */ /* 0x040fe20003f04000 */
[----:B------:R-:W0:Y:S01]  /*13d0*/  LDS R3, [R3.X4] ;  /* 0x0000000003037984 */ /* 0x000e220000004800 */
[----:B------:R-:W-:Y:S01]  /*13e0*/  FSETP.NAN.AND P2, PT, R13, R13, PT ;  /* 0x0000000d0d00720b */ /* 0x000fe20003f48000 */
[----:B------:R-:W-:-:S10]  /*13f0*/  IMAD.WIDE R4, R6, R7, c[0x0][0x170] ;  /* 0x00005c0006047625 */ /* 0x000fd400078e0207 */
[----:B------:R-:W-:Y:S02]  /*1400*/  @!P0 FSEL R13, R13, 9.9999997473787516356e-06, P2 ;  /* 0x3727c5ac0d0d8808 */ /* 0x000fe40001000000 */
[C---:B------:R-:W-:Y:S01]  /*1410*/  LOP3.LUT P0, RZ, R2.reuse, 0x1f8, RZ, 0xc0, !PT ;  /* 0x000001f802ff7812 */ /* 0x040fe2000780c0ff */
[----:B------:R-:W-:Y:S01]  /*1420*/  IMAD.SHL.U32 R2, R2, 0x4, RZ ;  /* 0x0000000402027824 */ /* 0x000fe200078e00ff */
[C---:B------:R-:W-:Y:S02]  /*1430*/  FSETP.GT.AND P2, PT, |R13|.reuse, 8.50705917302346158658e+37, PT ;  /* 0x7e8000000d00780b */ /* 0x040fe40003f44200 */
[C---:B------:R-:W-:Y:S01]  /*1440*/  ISETP.LT.AND P0, PT, R6.reuse, 0x1010, !P0 ;  /* 0x000010100600780c */ /* 0x040fe20004701270 */
[----:B------:R-:W-:Y:S01]  /*1450*/  IMAD.WIDE R6, R6, R7, c[0x0][0x178] ;  /* 0x00005e0006067625 */ /* 0x000fe200078e0207 */
[----:B------:R-:W-:Y:S02]  /*1460*/  FSETP.GEU.AND P3, PT, |R13|, 1.175494350822287508e-38, PT ;  /* 0x008000000d00780b */ /* 0x000fe40003f6e200 */
[----:B------:R-:W-:-:S05]  /*1470*/  LOP3.LUT R2, R2, 0xfc, RZ, 0xc0, !PT ;  /* 0x000000fc02027812 */ /* 0x000fca00078ec0ff */
[----:B------:R-:W-:Y:S02]  /*1480*/  IMAD R11, R11, 0x3c00, R2 ;  /* 0x00003c000b0b7824 */ /* 0x000fe400078e0202 */
[----:B------:R-:W-:-:S04]  /*1490*/  @P2 FMUL R13, R13, 0.25 ;  /* 0x3e8000000d0d2820 */ /* 0x000fc80000400000 */
[----:B------:R-:W-:Y:S01]  /*14a0*/  @!P3 FMUL R13, R13, 16777216 ;  /* 0x4b8000000d0db820 */ /* 0x000fe20000400000 */
[----:B0-----:R-:W-:-:S03]  /*14b0*/  F2FP.BF16.PACK_AB R3, R3, R12 ;  /* 0x0000000c0303723e */ /* 0x001fc600000010ff */
[----:B------:R0:W1:Y:S01]  /*14c0*/  MUFU.RCP R12, R13 ;  /* 0x0000000d000c7308 */ /* 0x0000620000001000 */
[C---:B------:R-:W-:Y:S02]  /*14d0*/  PRMT R14, R3.reuse, 0x7610, R14 ;  /* 0x00007610030e7816 */ /* 0x040fe4000000000e */
[----:B------:R-:W-:Y:S01]  /*14e0*/  PRMT R15, R3, 0x7632, R15 ;  /* 0x00007632030f7816 */ /* 0x000fe2000000000f */
[----:B------:R-:W-:Y:S02]  /*14f0*/  IMAD.MOV.U32 R3, RZ, RZ, 0x3f800000 ;  /* 0x3f800000ff037424 */ /* 0x000fe400078e00ff */
[----:B------:R2:W-:Y:S01]  /*1500*/  @P0 STG.E.U16 [R4.64], R14 ;  /* 0x0000000e04000986 */ /* 0x0005e2000c101504 */
[----:B0-----:R-:W-:Y:S02]  /*1510*/  IMAD.MOV.U32 R13, RZ, RZ, RZ ;  /* 0x000000ffff0d7224 */ /* 0x001fe400078e00ff */
[----:B------:R-:W-:Y:S01]  /*1520*/  FSEL R3, R3, 0.25, !P2 ;  /* 0x3e80000003037808 */ /* 0x000fe20005000000 */
[----:B------:R0:W-:Y:S04]  /*1530*/  @P0 STG.E.U16 [R6.64], R15 ;  /* 0x0000000f06000986 */ /* 0x0001e8000c101504 */
[----:B------:R-:W-:-:S04]  /*1540*/  @!P3 FMUL R3, R3, 16777216 ;  /* 0x4b8000000303b820 */ /* 0x000fc80000400000 */
[----:B-1----:R-:W-:Y:S01]  /*1550*/  FMUL R12, R12, R3 ;  /* 0x000000030c0c7220 */ /* 0x002fe20000400000 */
[----:B--2---:R-:W-:-:S05]  /*1560*/  IMAD.MOV.U32 R14, RZ, RZ, RZ ;  /* 0x000000ffff0e7224 */ /* 0x004fca00078e00ff */
.L_x_25:
[----:B------:R-:W-:Y:S01]  /*1570*/  ISETP.GT.U32.AND P0, PT, R14, 0xbff, PT ;  /* 0x00000bff0e00780c */ /* 0x000fe20003f04070 */
[----:B------:R-:W-:Y:S01]  /*1580*/  IMAD.IADD R18, R8, 0x1, R14 ;  /* 0x0000000108127824 */ /* 0x000fe200078e020e */
[----:B0-----:R-:W-:Y:S01]  /*1590*/  CS2R R4, SRZ ;  /* 0x0000000000047805 */ /* 0x001fe2000001ff00 */
[----:B------:R-:W-:Y:S01]  /*15a0*/  IMAD.MOV.U32 R19, RZ, RZ, 0x4 ;  /* 0x00000004ff137424 */ /* 0x000fe200078e00ff */
[----:B------:R-:W-:Y:S01]  /*15b0*/  ISETP.GT.U32.AND.EX P0, PT, R13, RZ, !P1, P0 ;  /* 0x000000ff0d00720c */ /* 0x000fe20004f04100 */
[----:B0-----:R-:W-:Y:S02]  /*15c0*/  CS2R R6, SRZ ;  /* 0x0000000000067805 */ /* 0x001fe4000001ff00 */
        /* <DEDUP_REMOVED lines=19> */
[----:B------:R-:W-:Y:S02]  /*1700*/  MOV R15, 0x3f800000 ;  /* 0x3f800000000f7802 */ /* 0x000fe40000000f00 */
[----:B------:R-:W-:-:S03]  /*1710*/  FSETP.GE.AND P2, PT, R19, 9.010913848876953125, PT ;  /* 0x41102cb41300780b */ /* 0x000fc60003f46000 */
[----:B------:R-:W0:Y:S02]  /*1720*/  MUFU.EX2 R0, R0 ;  /* 0x0000000000007308 */ /* 0x000e240000000800 */
[----:B0-----:R-:W-:-:S06]  /*1730*/  FADD R16, R0, 1 ;  /* 0x3f80000000107421 */ /* 0x001fcc0000000000 */
[----:B------:R-:W0:Y:S02]  /*1740*/  MUFU.RCP R16, R16 ;  /* 0x0000001000107308 */ /* 0x000e240000001000 */
[----:B0-----:R-:W-:-:S05]  /*1750*/  FFMA.FTZ R15, R16, -2, R15 ;  /* 0xc0000000100f7823 */ /* 0x001fca000001000f */
[----:B------:R-:W-:-:S04]  /*1760*/  FSEL R15, R15, 1, !P2 ;  /* 0x3f8000000f0f7808 */ /* 0x000fc80005000000 */
[----:B------:R-:W-:Y:S01]  /*1770*/  LOP3.LUT R15, R15, 0x80000000, R18, 0xf8, !PT ;  /* 0x800000000f0f7812 */ /* 0x000fe200078ef812 */
[----:B------:R-:W-:Y:S05]  /*1780*/  BRA `(.L_x_15) ;  /* 0x0000007000007947 */ /* 0x000fea0003800000 */
.L_x_14:
[----:B0-----:R-:W-:Y:S01]  /*1790*/  IMAD.MOV.U32 R0, RZ, RZ, 0x3c80f082 ;  /* 0x3c80f082ff007424 */ /* 0x001fe200078e00ff */
[----:B------:R-:W-:-:S04]  /*17a0*/  FMUL R15, R18, R18 ;  /* 0x00000012120f7220 */ /* 0x000fc80000400000 */
[----:B------:R-:W-:-:S04]  /*17b0*/  FFMA.FTZ R0, R15, R0, -0.052303962409496307373 ;  /* 0xbd563cae0f007423 */ /* 0x000fc80000010000 */
[----:B------:R-:W-:-:S04]  /*17c0*/  FFMA.FTZ R0, R15, R0, 0.1331529766321182251 ;  /* 0x3e0859410f007423 */ /* 0x000fc80000010000 */
[----:B------:R-:W-:-:S04]  /*17d0*/  FFMA.FTZ R0, R15, R0, -0.33332768082618713379 ;  /* 0xbeaaa9ed0f007423 */ /* 0x000fc80000010000 */
[----:B------:R-:W-:-:S04]  /*17e0*/  FFMA.FTZ R0, R15, R0, RZ ;  /* 0x000000000f007223 */ /* 0x000fc800000100ff */
[----:B------:R-:W-:Y:S02]  /*17f0*/  FFMA.FTZ R15, R18, R0, R18 ;  /* 0x00000000120f7223 */ /* 0x000fe40000010012 */
.L_x_15:
[----:B------:R-:W-:Y:S05]  /*1800*/  BSYNC B0 ;  /* 0x0000000000007941 */ /* 0x000fea0003800000 */
.L_x_13:
[-C--:B------:R-:W-:Y:S01]  /*1810*/  FMUL R0, R5, R5.reuse ;  /* 0x0000000505007220 */ /* 0x080fe20000400000 */
[-C--:B------:R-:W-:Y:S01]  /*1820*/  FMUL R17, R6, R6.reuse ;  /* 0x0000000606117220 */ /* 0x080fe20000400000 */
[----:B------:R-:W-:Y:S02]  /*1830*/  BSSY B0, `(.L_x_16) ;  /* 0x000001c000007945 */ /* 0x000fe40003800000 */
[----:B------:R-:W-:Y:S01]  /*1840*/  FMUL R0, R0, R5 ;  /* 0x0000000500007220 */ /* 0x000fe20000400000 */
[----:B------:R-:W-:-:S03]  /*1850*/  FMUL R17, R17, R6 ;  /* 0x0000000611117220 */ /* 0x000fc60000400000 */
[----:B------:R-:W-:Y:S01]  /*1860*/  FFMA R0, R0, 0.044714998453855514526, R5 ;  /* 0x3d37271300007823 */ /* 0x000fe20000000005 */
[----:B------:R-:W-:-:S03]  /*1870*/  FFMA R19, R17, 0.044714998453855514526, R6 ;  /* 0x3d37271311137823 */ /* 0x000fc60000000006 */
[----:B------:R-:W-:Y:S01]  /*1880*/  FMUL R21, R0, 0.79788458347320556641 ;  /* 0x3f4c422a00157820 */ /* 0x000fe20000400000 */
[----:B------:R-:W-:-:S03]  /*1890*/  FMUL R0, R7, R7 ;  /* 0x0000000707007220 */ /* 0x000fc60000400000 */
[----:B------:R-:W-:Y:S01]  /*18a0*/  FADD.FTZ R20, |R21|, -RZ ;  /* 0x800000ff15147221 */ /* 0x000fe20000010200 */
[----:B------:R-:W-:-:S04]  /*18b0*/  FMUL R18, R0, R7 ;  /* 0x0000000700127220 */ /* 0x000fc80000400000 */
        /* <DEDUP_REMOVED lines=12> */
.L_x_17:
[----:B------:R-:W-:Y:S01]  /*1980*/  IMAD.MOV.U32 R0, RZ, RZ, 0x3c80f082 ;  /* 0x3c80f082ff007424 */ /* 0x000fe200078e00ff */
[----:B------:R-:W-:-:S04]  /*1990*/  FMUL R17, R21, R21 ;  /* 0x0000001515117220 */ /* 0x000fc80000400000 */
[----:B------:R-:W-:-:S04]  /*19a0*/  FFMA.FTZ R0, R17, R0, -0.052303962409496307373 ;  /* 0xbd563cae11007423 */ /* 0x000fc80000010000 */
[----:B------:R-:W-:-:S04]  /*19b0*/  FFMA.FTZ R0, R17, R0, 0.1331529766321182251 ;  /* 0x3e08594111007423 */ /* 0x000fc80000010000 */
[----:B------:R-:W-:-:S04]  /*19c0*/  FFMA.FTZ R0, R17, R0, -0.33332768082618713379 ;  /* 0xbeaaa9ed11007423 */ /* 0x000fc80000010000 */
[----:B------:R-:W-:-:S04]  /*19d0*/  FFMA.FTZ R0, R17, R0, RZ ;  /* 0x0000000011007223 */ /* 0x000fc800000100ff */
[----:B------:R-:W-:Y:S02]  /*19e0*/  FFMA.FTZ R16, R21, R0, R21 ;  /* 0x0000000015107223 */ /* 0x000fe40000010015 */
.L_x_18:
[----:B------:R-:W-:Y:S05]  /*19f0*/  BSYNC B0 ;  /* 0x0000000000007941 */ /* 0x000fea0003800000 */
.L_x_16:
        /* <DEDUP_REMOVED lines=16> */
.L_x_20:
[----:B------:R-:W-:Y:S01]  /*1b00*/  IMAD.MOV.U32 R0, RZ, RZ, 0x3c80f082 ;  /* 0x3c80f082ff007424 */ /* 0x000fe200078e00ff */
[----:B------:R-:W-:-:S04]  /*1b10*/  FMUL R17, R21, R21 ;  /* 0x0000001515117220 */ /* 0x000fc80000400000 */
[----:B------:R-:W-:-:S04]  /*1b20*/  FFMA.FTZ R0, R17, R0, -0.052303962409496307373 ;  /* 0xbd563cae11007423 */ /* 0x000fc80000010000 */
[----:B------:R-:W-:-:S04]  /*1b30*/  FFMA.FTZ R0, R17, R0, 0.1331529766321182251 ;  /* 0x3e08594111007423 */ /* 0x000fc80000010000 */
[----:B------:R-:W-:-:S04]  /*1b40*/  FFMA.FTZ R0, R17, R0, -0.33332768082618713379 ;  /* 0xbeaaa9ed11007423 */ /* 0x000fc80000010000 */
[----:B------:R-:W-:-:S04]  /*1b50*/  FFMA.FTZ R0, R17, R0, RZ ;  /* 0x0000000011007223 */ /* 0x000fc800000100ff */
[----:B------:R-:W-:Y:S02]  /*1b60*/  FFMA.FTZ R18, R21, R0, R21 ;  /* 0x0000000015127223 */ /* 0x000fe40000010015 */
.L_x_21:
[----:B------:R-:W-:Y:S05]  /*1b70*/  BSYNC B0 ;  /* 0x0000000000007941 */ /* 0x000fea0003800000 */
.L_x_19:
[----:B------:R-:W-:Y:S01]  /*1b80*/  FMUL R19, R19, 0.79788458347320556641 ;  /* 0x3f4c422a13137820 */ /* 0x000fe20000400000 */
[----:B-----5:R-:W-:Y:S01]  /*1b90*/  PRMT R0, R2, 0x7632, R0 ;  /* 0x0000763202007816 */ /* 0x020fe20000000000 */
[----:B------:R-:W-:Y:S01]  /*1ba0*/  BSSY B0, `(.L_x_22) ;  /* 0x000001e000007945 */ /* 0x000fe20003800000 */
[----:B------:R-:W-:Y:S01]  /*1bb0*/  PRMT R21, R3, 0x7632, R21 ;  /* 0x0000763203157816 */ /* 0x000fe20000000015 */
[----:B------:R-:W-:Y:S01]  /*1bc0*/  FADD.FTZ R22, |R19|, -RZ ;  /* 0x800000ff13167221 */ /* 0x000fe20000010200 */
[----:B------:R-:W-:Y:S01]  /*1bd0*/  FMUL R20, R7, 0.5 ;  /* 0x3f00000007147820 */ /* 0x000fe20000400000 */
[----:B------:R-:W-:Y:S01]  /*1be0*/  FMUL R17, R5, 0.5 ;  /* 0x3f00000005117820 */ /* 0x000fe20000400000 */
[----:B------:R-:W-:Y:S01]  /*1bf0*/  IMAD.U32 R7, R3, 0x10000, RZ ;  /* 0x0001000003077824 */ /* 0x000fe200078e00ff */
[----:B------:R-:W-:Y:S01]  /*1c00*/  FMUL R4, R4, 0.5 ;  /* 0x3f00000004047820 */ /* 0x000fe20000400000 */
[----:B------:R-:W-:Y:S01]  /*1c10*/  FSETP.GE.AND P2, PT, R22, 0.60000002384185791016, PT ;  /* 0x3f19999a1600780b */ /* 0x000fe20003f46000 */
[----:B------:R-:W-:Y:S01]  /*1c20*/  FMUL R6, R6, 0.5 ;  /* 0x3f00000006067820 */ /* 0x000fe20000400000 */
[----:B------:R-:W-:-:S02]  /*1c30*/  IMAD.U32 R5, R2, 0x10000, RZ ;  /* 0x0001000002057824 */ /* 0x000fc400078e00ff */
[----:B------:R-:W-:Y:S02]  /*1c40*/  IMAD.U32 R3, R0, 0x10000, RZ ;  /* 0x0001000000037824 */ /* 0x000fe400078e00ff */
[----:B------:R-:W-:-:S07]  /*1c50*/  IMAD.U32 R23, R21, 0x10000, RZ ;  /* 0x0001000015177824 */ /* 0x000fce00078e00ff */
        /* <DEDUP_REMOVED lines=11> */
.L_x_23:
[----:B------:R-:W-:Y:S01]  /*1d10*/  IMAD.MOV.U32 R0, RZ, RZ, 0x3c80f082 ;  /* 0x3c80f082ff007424 */ /* 0x000fe200078e00ff */
[----:B------:R-:W-:-:S04]  /*1d20*/  FMUL R21, R19, R19 ;  /* 0x0000001313157220 */ /* 0x000fc80000400000 */
[----:B------:R-:W-:-:S04]  /*1d30*/  FFMA.FTZ R0, R21, R0, -0.052303962409496307373 ;  /* 0xbd563cae15007423 */ /* 0x000fc80000010000 */
[----:B------:R-:W-:-:S04]  /*1d40*/  FFMA.FTZ R0, R21, R0, 0.1331529766321182251 ;  /* 0x3e08594115007423 */ /* 0x000fc80000010000 */
[----:B------:R-:W-:-:S04]  /*1d50*/  FFMA.FTZ R0, R21, R0, -0.33332768082618713379 ;  /* 0xbeaaa9ed15007423 */ /* 0x000fc80000010000 */
[----:B------:R-:W-:-:S04]  /*1d60*/  FFMA.FTZ R0, R21, R0, RZ ;  /* 0x0000000015007223 */ /* 0x000fc800000100ff */
[----:B------:R-:W-:Y:S02]  /*1d70*/  FFMA.FTZ R19, R0, R19, R19 ;  /* 0x0000001300137223 */ /* 0x000fe40000010013 */
.L_x_24:
[----:B------:R-:W-:Y:S05]  /*1d80*/  BSYNC B0 ;  /* 0x0000000000007941 */ /* 0x000fea0003800000 */
.L_x_22:
[----:B------:R-:W-:Y:S01]  /*1d90*/  FADD R19, R19, 1 ;  /* 0x3f80000013137421 */ /* 0x000fe20000000000 */
[----:B------:R-:W-:Y:S01]  /*1da0*/  FADD R16, R16, 1 ;  /* 0x3f80000010107421 */ /* 0x000fe20000000000 */
[----:B------:R-:W-:Y:S02]  /*1db0*/  FADD R15, R15, 1 ;  /* 0x3f8000000f0f7421 */ /* 0x000fe40000000000 */
[----:B------:R-:W-:Y:S01]  /*1dc0*/  @P0 FMUL R23, R19, R20 ;  /* 0x0000001413170220 */ /* 0x000fe20000400000 */
[----:B------:R-:W-:Y:S01]  /*1dd0*/  FADD R19, R18, 1 ;  /* 0x3f80000012137421 */ /* 0x000fe20000000000 */
[----:B------:R-:W-:Y:S01]  /*1de0*/  @P0 FMUL R3, R16, R17 ;  /* 0x0000001110030220 */ /* 0x000fe20000400000 */
[----:B------:R-:W-:Y:S01]  /*1df0*/  @P0 FMUL R5, R15, R4 ;  /* 0x000000040f050220 */ /* 0x000fe20000400000 */
[C---:B------:R-:W-:Y:S01]  /*1e00*/  FMUL R0, R12.reuse, R23 ;  /* 0x000000170c007220 */ /* 0x040fe20000400000 */
[----:B------:R-:W-:Y:S01]  /*1e10*/  @P0 FMUL R7, R19, R6 ;  /* 0x0000000613070220 */ /* 0x000fe20000400000 */
[C---:B------:R-:W-:Y:S01]  /*1e20*/  FMUL R3, R12.reuse, R3 ;  /* 0x000000030c037220 */ /* 0x040fe20000400000 */
[----:B------:R-:W-:-:S02]  /*1e30*/  FMUL R5, R12, R5 ;  /* 0x000000050c057220 */ /* 0x000fc40000400000 */
[----:B------:R-:W-:Y:S01]  /*1e40*/  FMUL R7, R12, R7 ;  /* 0x000000070c077220 */ /* 0x000fe20000400000 */
[----:B------:R-:W0:Y:S08]  /*1e50*/  FRND R0, R0 ;  /* 0x0000000000007307 */ /* 0x000e300000201000 */
[----:B------:R-:W1:Y:S08]  /*1e60*/  FRND R7, R7 ;  /* 0x0000000700077307 */ /* 0x000e700000201000 */
[----:B------:R-:W2:Y:S01]  /*1e70*/  FRND R3, R3 ;  /* 0x0000000300037307 */ /* 0x000ea20000201000 */
[----:B0-----:R-:W-:-:S02]  /*1e80*/  FSETP.GT.AND P2, PT, R0, -127, PT ;  /* 0xc2fe00000000780b */ /* 0x001fc40003f44000 */
[----:B------:R-:W-:-:S05]  /*1e90*/  FSETP.NAN.AND P4, PT, R0, R0, PT ;  /* 0x000000000000720b */ /* 0x000fca0003f88000 */
[----:B------:R-:W0:Y:S01]  /*1ea0*/  FRND R5, R5 ;  /* 0x0000000500057307 */ /* 0x000e220000201000 */
[----:B-1----:R-:W-:-:S05]  /*1eb0*/  FSETP.GT.AND P3, PT, R7, -127, PT ;  /* 0xc2fe00000700780b */ /* 0x002fca0003f64000 */
[----:B------:R-:W-:Y:S02]  /*1ec0*/  @!P2 FSEL R0, R0, -127, P4 ;  /* 0xc2fe00000000a808 */ /* 0x000fe40002000000 */
[----:B--2---:R-:W-:Y:S02]  /*1ed0*/  FSETP.GT.AND P0, PT, R3, -127, PT ;  /* 0xc2fe00000300780b */ /* 0x004fe40003f04000 */
[C---:B------:R-:W-:Y:S01]  /*1ee0*/  FSETP.NAN.AND P4, PT, R7.reuse, R7, PT ;  /* 0x000000070700720b */ /* 0x040fe20003f88000 */
[----:B------:R-:W1:Y:S01]  /*1ef0*/  F2I.S16.TRUNC.NTZ R6, R0 ;  /* 0x0000000000067305 */ /* 0x000e62000020e900 */
[----:B------:R-:W-:Y:S02]  /*1f00*/  FSETP.GEU.AND P6, PT, R0, 127, PT ;  /* 0x42fe00000000780b */ /* 0x000fe40003fce000 */
[----:B------:R-:W-:Y:S02]  /*1f10*/  @!P3 FSEL R7, R7, -127, P4 ;  /* 0xc2fe00000707b808 */ /* 0x000fe40002000000 */
[----:B0-----:R-:W-:-:S02]  /*1f20*/  FSETP.GT.AND P2, PT, R5, -127, PT ;  /* 0xc2fe00000500780b */ /* 0x001fc40003f44000 */
[C---:B------:R-:W-:Y:S01]  /*1f30*/  FSETP.NAN.AND P3, PT, R3.reuse, R3, PT ;  /* 0x000000030300720b */ /* 0x040fe20003f68000 */
[----:B------:R-:W0:Y:S01]  /*1f40*/  F2I.S16.TRUNC.NTZ R15, R7 ;  /* 0x00000007000f7305 */ /* 0x000e22000020e900 */
[----:B------:R-:W-:Y:S02]  /*1f50*/  FSETP.NAN.AND P5, PT, R0, R0, PT ;  /* 0x000000000000720b */ /* 0x000fe40003fa8000 */
[----:B------:R-:W-:Y:S02]  /*1f60*/  @!P0 FSEL R3, R3, -127, P3 ;  /* 0xc2fe000003038808 */ /* 0x000fe40001800000 */
[----:B------:R-:W-:Y:S02]  /*1f70*/  FSETP.NAN.AND P0, PT, R5, R5, PT ;  /* 0x000000050500720b */ /* 0x000fe40003f08000 */
[----:B------:R-:W-:Y:S01]  /*1f80*/  FSETP.NAN.AND P4, PT, R7, R7, PT ;  /* 0x000000070700720b */ /* 0x000fe20003f88000 */
[----:B------:R-:W2:Y:S01]  /*1f90*/  F2I.S16.TRUNC.NTZ R2, R3 ;  /* 0x0000000300027305 */ /* 0x000ea2000020e900 */
[----:B-1----:R-:W-:-:S02]  /*1fa0*/  LOP3.LUT R6, R6, 0xffff, RZ, 0xc0, !PT ;  /* 0x0000ffff06067812 */ /* 0x002fc400078ec0ff */
[----:B------:R-:W-:Y:S02]  /*1fb0*/  @!P2 FSEL R5, R5, -127, P0 ;  /* 0xc2fe00000505a808 */ /* 0x000fe40000000000 */
[----:B------:R-:W-:Y:S02]  /*1fc0*/  FSETP.GEU.AND P0, PT, R7, 127, PT ;  /* 0x42fe00000700780b */ /* 0x000fe40003f0e000 */
[----:B------:R-:W-:Y:S01]  /*1fd0*/  FSETP.GEU.AND P2, PT, R3, 127, PT ;  /* 0x42fe00000300780b */ /* 0x000fe20003f4e000 */
[----:B------:R-:W1:Y:S01]  /*1fe0*/  F2I.S16.TRUNC.NTZ R4, R5 ;  /* 0x0000000500047305 */ /* 0x000e62000020e900 */
[----:B------:R-:W-:Y:S02]  /*1ff0*/  FSETP.GEU.AND P3, PT, R5, 127, PT ;  /* 0x42fe00000500780b */ /* 0x000fe40003f6e000 */
[----:B------:R-:W-:Y:S02]  /*2000*/  @P6 SEL R6, R6, 0x7f, P5 ;  /* 0x0000007f06066807 */ /* 0x000fe40002800000 */
[----:B------:R-:W-:-:S02]  /*2010*/  FSETP.NAN.AND P6, PT, R3, R3, PT ;  /* 0x000000030300720b */ /* 0x000fc40003fc8000 */
[----:B------:R-:W-:Y:S02]  /*2020*/  FSETP.NAN.AND P5, PT, R5, R5, PT ;  /* 0x000000050500720b */ /* 0x000fe40003fa8000 */
[----:B0-----:R-:W-:Y:S02]  /*2030*/  LOP3.LUT R15, R15, 0xffff, RZ, 0xc0, !PT ;  /* 0x0000ffff0f0f7812 */ /* 0x001fe400078ec0ff */
[----:B--2---:R-:W-:Y:S02]  /*2040*/  LOP3.LUT R0, R2, 0xffff, RZ, 0xc0, !PT ;  /* 0x0000ffff02007812 */ /* 0x004fe400078ec0ff */
[----:B------:R-:W-:Y:S02]  /*2050*/  @P0 SEL R15, R15, 0x7f, P4 ;  /* 0x0000007f0f0f0807 */ /* 0x000fe40002000000 */
[----:B------:R-:W-:Y:S02]  /*2060*/  @P2 SEL R0, R0, 0x7f, P6 ;  /* 0x0000007f00002807 */ /* 0x000fe40003000000 */
[----:B-1----:R-:W-:Y:S01]  /*2070*/  LOP3.LUT R3, R4, 0xffff, RZ, 0xc0, !PT ;  /* 0x0000ffff04037812 */ /* 0x002fe200078ec0ff */
[----:B------:R-:W-:Y:S01]  /*2080*/  IMAD.IADD R4, R11, 0x1, R14 ;  /* 0x000000010b047824 */ /* 0x000fe200078e020e */
[----:B------:R-:W-:-:S02]  /*2090*/  PRMT R6, R15, 0x3340, R6 ;  /* 0x000033400f067816 */ /* 0x000fc40000000006 */
[----:B------:R-:W-:Y:S02]  /*20a0*/  @P3 SEL R3, R3, 0x7f, P5 ;  /* 0x0000007f03033807 */ /* 0x000fe40002800000 */
[C---:B------:R-:W-:Y:S02]  /*20b0*/  IADD3 R2, P0, R4.reuse, c[0x0][0x180], RZ ;  /* 0x0000600004027a10 */ /* 0x040fe40007f1e0ff */
[----:B------:R-:W-:Y:S02]  /*20c0*/  PRMT R5, R3, 0x3340, R0 ;  /* 0x0000334003057816 */ /* 0x000fe40000000000 */
[----:B------:R-:W-:Y:S02]  /*20d0*/  LEA.HI.X.SX32 R3, R4, c[0x0][0x184], 0x1, P0 ;  /* 0x0000610004037a11 */ /* 0x000fe400000f0eff */
[----:B------:R-:W-:Y:S02]  /*20e0*/  ISETP.GE.U32.AND P0, PT, R14, 0x3b00, PT ;  /* 0x00003b000e00780c */ /* 0x000fe40003f06070 */
[----:B------:R-:W-:-:S02]  /*20f0*/  PRMT R5, R5, 0x5410, R6 ;  /* 0x0000541005057816 */ /* 0x000fc40000000006 */
[----:B------:R-:W-:Y:S02]  /*2100*/  ISETP.GE.U32.AND.EX P0, PT, R13, RZ, PT, P0 ;  /* 0x000000ff0d00720c */ /* 0x000fe40003f06100 */
[----:B------:R-:W-:Y:S01]  /*2110*/  IADD3 R14, P2, R14, 0x100, RZ ;  /* 0x000001000e0e7810 */ /* 0x000fe20007f5e0ff */
[----:B------:R0:W-:Y:S04]  /*2120*/  @!P1 STG.E [R2.64], R5 ;  /* 0x0000000502009986 */ /* 0x0001e8000c101904 */
[----:B------:R-:W-:-:S06]  /*2130*/  IMAD.X R13, RZ, RZ, R13, P2 ;  /* 0x000000ffff0d7224 */ /* 0x000fcc00010e060d */
[----:B------:R-:W-:Y:S05]  /*2140*/  @P0 EXIT ;  /* 0x000000000000094d */ /* 0x000fea0003800000 */
[----:B------:R-:W-:Y:S05]  /*2150*/  BRA `(.L_x_25) ;  /* 0xfffff41000007947 */ /* 0x000fea000383ffff */
.L_x_26:
[----:B------:R-:W-:-:S00]  /*2160*/  BRA `(.L_x_26) ;  /* 0xfffffff000007947 */ /* 0x000fc0000383ffff */
[----:B------:R-:W-:-:S00]  /*2170*/  NOP ;  /* 0x0000000000007918 */ /* 0x000fc00000000000 */
        /* <DEDUP_REMOVED lines=8> */
.L_x_27:


//--------------------- .nv.global.init           --------------------------
	.section	.nv.global.init,"aw",@progbits
.nv.global.init:
	.type		_$_str,@object
	.size		_$_str,(.L_0 - _$_str)
_$_str:
        /*0000*/ 	.byte	0x5f, 0x5f, 0x43, 0x55, 0x44, 0x41, 0x5f, 0x46, 0x54, 0x5a, 0x00
.L_0:


//--------------------- .nv.shared.triton_red_fused__to_copy_add_amax_amin_cat_clamp_mul_reciprocal_7 --------------------------
	.section	.nv.shared.triton_red_fused__to_copy_add_amax_amin_cat_clamp_mul_reciprocal_7,"aw",@nobits
	.sectionflags	@""
	.align	16
